// auto-generated by cutlass_sweep.gemm — config: {"arch": "sm_90", "cluster_m": 1, "cluster_n": 1, "dtype": "tf32", "dtype_b": "tf32", "layout": "nt", "stages": 3, "tile_k": 32, "tile_m": 256, "tile_n": 64}
#include "cutlass/cutlass.h"
#include "cutlass/gemm/collective/collective_builder.hpp"
#include "cutlass/gemm/device/gemm_universal_adapter.h"
#include "cutlass/gemm/kernel/gemm_universal.hpp"
#include "cutlass/epilogue/collective/collective_builder.hpp"

using ElemA = cutlass::tfloat32_t;
using ElemB = cutlass::tfloat32_t;
using ElemCD = cutlass::tfloat32_t;
using Acc  = float;
using TileShape    = cute::Shape<cute::_256, cute::_64, cute::_32>;
using ClusterShape = cute::Shape<cute::_1, cute::_1, cute::_1>;

using CollectiveEpilogue = typename cutlass::epilogue::collective::CollectiveBuilder<
    cutlass::arch::Sm90, cutlass::arch::OpClassTensorOp,
    TileShape, ClusterShape,
    cutlass::epilogue::collective::EpilogueTileAuto,
    Acc, Acc,
    ElemCD, cutlass::layout::RowMajor, 128 / cutlass::sizeof_bits<ElemCD>::value,
    ElemCD, cutlass::layout::RowMajor, 128 / cutlass::sizeof_bits<ElemCD>::value,
    cutlass::epilogue::collective::EpilogueScheduleAuto
  >::CollectiveOp;

using CollectiveMainloop = typename cutlass::gemm::collective::CollectiveBuilder<
    cutlass::arch::Sm90, cutlass::arch::OpClassTensorOp,
    ElemA, cutlass::layout::RowMajor, 128 / cutlass::sizeof_bits<ElemA>::value,
    ElemB, cutlass::layout::ColumnMajor, 128 / cutlass::sizeof_bits<ElemB>::value,
    Acc,
    TileShape, ClusterShape,
    cutlass::gemm::collective::StageCount<3>,
    cutlass::gemm::collective::KernelScheduleAuto
  >::CollectiveOp;

using GemmKernel = cutlass::gemm::kernel::GemmUniversal<
    cute::Shape<int,int,int,int>,
    CollectiveMainloop,
    CollectiveEpilogue
>;
using Gemm = cutlass::gemm::device::GemmUniversalAdapter<GemmKernel>;

// Force the device kernel symbol into the cubin without needing a host main.
auto* _anchor = &cutlass::device_kernel<GemmKernel>;


// ===== COMPILED SASS (sm_90a) =====

	.target	sm_90a

	.elftype	@"ET_EXEC"


//--------------------- .note.nv.tkinfo           --------------------------
	.section	.note.nv.tkinfo,"",@"SHT_NOTE"
	.sectionflags	@"SHF_NOTE_NV_TKINFO"
	.tkinfo
        /*0018*/ 	.word	0x00000002
        /*0030*/ 	.string	""
        /*0030*/ 	.string	"ptxas"
        /*0030*/ 	.string	"Cuda compilation tools, release 13.0, V13.0.88"
        /*0030*/ 	.string	"Build cuda_13.0.r13.0/compiler.36424714_0"
        /*0030*/ 	.string	"-arch sm_90a -m 64 "



//--------------------- .note.nv.cuinfo           --------------------------
	.section	.note.nv.cuinfo,"",@"SHT_NOTE"
	.sectionflags	@"SHF_NOTE_NV_CUINFO"
        /*0018*/ 	.short	0x0002
        /*001a*/ 	.short	0x005a
        /*001c*/ 	.short	0x0082
	.zero		2


//--------------------- .nv.info                  --------------------------
	.section	.nv.info,"",@"SHT_CUDA_INFO"
	.align	4


	//----- nvinfo : EIATTR_REGCOUNT
	.align		4
        /*0000*/ 	.byte	0x04, 0x2f
        /*0002*/ 	.short	(.L_15 - .L_14)
	.align		4
.L_14:
        /*0004*/ 	.word	index@(_ZN7cutlass13device_kernelINS_4gemm6kernel13GemmUniversalIN4cute5tupleIJiiiiEEENS1_10collective13CollectiveMmaINS1_34MainloopSm90TmaGmmaWarpSpecializedILi3ENS5_IJNS4_1CILi1EEESB_SB_EEENS1_35KernelTmaWarpSpecializedCooperativeEEENS5_IJNSA_ILi256EEENSA_ILi64EEENSA_ILi32EEEEEENS_10tfloat32_tENS5_IJlSB_lEEESJ_SK_NS4_8TiledMMAINS4_8MMA_AtomIJNS4_4SM904GMMA29MMA_64x64x8_F32TF32TF32_SS_TNILNSO_7ScaleInE1ELSQ_1EEEEEENS4_6LayoutINS5_IJNSA_ILi2EEESB_SB_EEENS5_IJSB_NSA_ILi0EEESW_EEEEENS5_IJNS4_10UnderscoreESZ_SZ_EEEEENS4_13SM90_TMA_LOADENS4_14ComposedLayoutINS4_7SwizzleILi3ELi4ELi3EEENS4_18smem_ptr_flag_bitsILi32EEENST_INS5_IJNSA_ILi8EEESH_EEENS5_IJSH_SB_EEEEEEEvNS4_8identityES12_S1C_vS1D_EENS_8epilogue10collective6detail29Sm90TmaWarpSpecializedAdapterINS1G_15DefaultEpilogueISJ_SK_SK_NS1F_6thread17LinearCombinationISJ_Li1EffLNS1K_9ScaleType4KindE0ELNS_15FloatRoundStyleE2ESJ_EENS1_15EpilogueDefaultEEEEEvvEEEEvNT_6ParamsE)
        /*0008*/ 	.word	0x000000a8


	//----- nvinfo : EIATTR_FRAME_SIZE
	.align		4
.L_15:
        /*000c*/ 	.byte	0x04, 0x11
        /*000e*/ 	.short	(.L_17 - .L_16)
	.align		4
.L_16:
        /*0010*/ 	.word	index@(_ZN7cutlass13device_kernelINS_4gemm6kernel13GemmUniversalIN4cute5tupleIJiiiiEEENS1_10collective13CollectiveMmaINS1_34MainloopSm90TmaGmmaWarpSpecializedILi3ENS5_IJNS4_1CILi1EEESB_SB_EEENS1_35KernelTmaWarpSpecializedCooperativeEEENS5_IJNSA_ILi256EEENSA_ILi64EEENSA_ILi32EEEEEENS_10tfloat32_tENS5_IJlSB_lEEESJ_SK_NS4_8TiledMMAINS4_8MMA_AtomIJNS4_4SM904GMMA29MMA_64x64x8_F32TF32TF32_SS_TNILNSO_7ScaleInE1ELSQ_1EEEEEENS4_6LayoutINS5_IJNSA_ILi2EEESB_SB_EEENS5_IJSB_NSA_ILi0EEESW_EEEEENS5_IJNS4_10UnderscoreESZ_SZ_EEEEENS4_13SM90_TMA_LOADENS4_14ComposedLayoutINS4_7SwizzleILi3ELi4ELi3EEENS4_18smem_ptr_flag_bitsILi32EEENST_INS5_IJNSA_ILi8EEESH_EEENS5_IJSH_SB_EEEEEEEvNS4_8identityES12_S1C_vS1D_EENS_8epilogue10collective6detail29Sm90TmaWarpSpecializedAdapterINS1G_15DefaultEpilogueISJ_SK_SK_NS1F_6thread17LinearCombinationISJ_Li1EffLNS1K_9ScaleType4KindE0ELNS_15FloatRoundStyleE2ESJ_EENS1_15EpilogueDefaultEEEEEvvEEEEvNT_6ParamsE)
        /*0014*/ 	.word	0x00000000


	//----- nvinfo : EIATTR_MIN_STACK_SIZE
	.align		4
.L_17:
        /*0018*/ 	.byte	0x04, 0x12
        /*001a*/ 	.short	(.L_19 - .L_18)
	.align		4
.L_18:
        /*001c*/ 	.word	index@(_ZN7cutlass13device_kernelINS_4gemm6kernel13GemmUniversalIN4cute5tupleIJiiiiEEENS1_10collective13CollectiveMmaINS1_34MainloopSm90TmaGmmaWarpSpecializedILi3ENS5_IJNS4_1CILi1EEESB_SB_EEENS1_35KernelTmaWarpSpecializedCooperativeEEENS5_IJNSA_ILi256EEENSA_ILi64EEENSA_ILi32EEEEEENS_10tfloat32_tENS5_IJlSB_lEEESJ_SK_NS4_8TiledMMAINS4_8MMA_AtomIJNS4_4SM904GMMA29MMA_64x64x8_F32TF32TF32_SS_TNILNSO_7ScaleInE1ELSQ_1EEEEEENS4_6LayoutINS5_IJNSA_ILi2EEESB_SB_EEENS5_IJSB_NSA_ILi0EEESW_EEEEENS5_IJNS4_10UnderscoreESZ_SZ_EEEEENS4_13SM90_TMA_LOADENS4_14ComposedLayoutINS4_7SwizzleILi3ELi4ELi3EEENS4_18smem_ptr_flag_bitsILi32EEENST_INS5_IJNSA_ILi8EEESH_EEENS5_IJSH_SB_EEEEEEEvNS4_8identityES12_S1C_vS1D_EENS_8epilogue10collective6detail29Sm90TmaWarpSpecializedAdapterINS1G_15DefaultEpilogueISJ_SK_SK_NS1F_6thread17LinearCombinationISJ_Li1EffLNS1K_9ScaleType4KindE0ELNS_15FloatRoundStyleE2ESJ_EENS1_15EpilogueDefaultEEEEEvvEEEEvNT_6ParamsE)
        /*0020*/ 	.word	0x00000000
.L_19:


//--------------------- .nv.compat                --------------------------
	.section	.nv.compat,"",@"SHT_CUDA_COMPAT_INFO"
	.align	4
        /*0000*/ 	.byte	0x02, 0x09, 0x01, 0x00, 0x02, 0x02, 0x04, 0x00, 0x02, 0x05, 0x05, 0x00, 0x03, 0x07, 0x01, 0x01
        /*0010*/ 	.byte	0x02, 0x03, 0x01, 0x00, 0x02, 0x06, 0x01, 0x00, 0x04, 0x0b, 0x08, 0x00, 0x00, 0x00, 0x00, 0x00
        /*0020*/ 	.byte	0x00, 0x00, 0x00, 0x00


//--------------------- .nv.info._ZN7cutlass13device_kernelINS_4gemm6kernel13GemmUniversalIN4cute5tupleIJiiiiEEENS1_10collective13CollectiveMmaINS1_34MainloopSm90TmaGmmaWarpSpecializedILi3ENS5_IJNS4_1CILi1EEESB_SB_EEENS1_35KernelTmaWarpSpecializedCooperativeEEENS5_IJNSA_ILi256EEENSA_ILi64EEENSA_ILi32EEEEEENS_10tfloat32_tENS5_IJlSB_lEEESJ_SK_NS4_8TiledMMAINS4_8MMA_AtomIJNS4_4SM904GMMA29MMA_64x64x8_F32TF32TF32_SS_TNILNSO_7ScaleInE1ELSQ_1EEEEEENS4_6LayoutINS5_IJNSA_ILi2EEESB_SB_EEENS5_IJSB_NSA_ILi0EEESW_EEEEENS5_IJNS4_10UnderscoreESZ_SZ_EEEEENS4_13SM90_TMA_LOADENS4_14ComposedLayoutINS4_7SwizzleILi3ELi4ELi3EEENS4_18smem_ptr_flag_bitsILi32EEENST_INS5_IJNSA_ILi8EEESH_EEENS5_IJSH_SB_EEEEEEEvNS4_8identityES12_S1C_vS1D_EENS_8epilogue10collective6detail29Sm90TmaWarpSpecializedAdapterINS1G_15DefaultEpilogueISJ_SK_SK_NS1F_6thread17LinearCombinationISJ_Li1EffLNS1K_9ScaleType4KindE0ELNS_15FloatRoundStyleE2ESJ_EENS1_15EpilogueDefaultEEEEEvvEEEEvNT_6ParamsE --------------------------
	.section	.nv.info._ZN7cutlass13device_kernelINS_4gemm6kernel13GemmUniversalIN4cute5tupleIJiiiiEEENS1_10collective13CollectiveMmaINS1_34MainloopSm90TmaGmmaWarpSpecializedILi3ENS5_IJNS4_1CILi1EEESB_SB_EEENS1_35KernelTmaWarpSpecializedCooperativeEEENS5_IJNSA_ILi256EEENSA_ILi64EEENSA_ILi32EEEEEENS_10tfloat32_tENS5_IJlSB_lEEESJ_SK_NS4_8TiledMMAINS4_8MMA_AtomIJNS4_4SM904GMMA29MMA_64x64x8_F32TF32TF32_SS_TNILNSO_7ScaleInE1ELSQ_1EEEEEENS4_6LayoutINS5_IJNSA_ILi2EEESB_SB_EEENS5_IJSB_NSA_ILi0EEESW_EEEEENS5_IJNS4_10UnderscoreESZ_SZ_EEEEENS4_13SM90_TMA_LOADENS4_14ComposedLayoutINS4_7SwizzleILi3ELi4ELi3EEENS4_18smem_ptr_flag_bitsILi32EEENST_INS5_IJNSA_ILi8EEESH_EEENS5_IJSH_SB_EEEEEEEvNS4_8identityES12_S1C_vS1D_EENS_8epilogue10collective6detail29Sm90TmaWarpSpecializedAdapterINS1G_15DefaultEpilogueISJ_SK_SK_NS1F_6thread17LinearCombinationISJ_Li1EffLNS1K_9ScaleType4KindE0ELNS_15FloatRoundStyleE2ESJ_EENS1_15EpilogueDefaultEEEEEvvEEEEvNT_6ParamsE,"",@"SHT_CUDA_INFO"
	.sectionflags	@""
	.align	4


	//----- nvinfo : EIATTR_CUDA_API_VERSION
	.align		4
        /*0000*/ 	.byte	0x04, 0x37
        /*0002*/ 	.short	(.L_21 - .L_20)
.L_20:
        /*0004*/ 	.word	0x00000082


	//----- nvinfo : EIATTR_KPARAM_INFO
	.align		4
.L_21:
        /*0008*/ 	.byte	0x04, 0x17
        /*000a*/ 	.short	(.L_23 - .L_22)
.L_22:
        /*000c*/ 	.word	0x00000000
        /*0010*/ 	.short	0x0000
        /*0012*/ 	.short	0x0070
        /*0014*/ 	.byte	0x00, 0xf0, 0x01, 0x10


	//----- nvinfo : EIATTR_SPARSE_MMA_MASK
	.align		4
.L_23:
        /*0018*/ 	.byte	0x03, 0x50
        /*001a*/ 	.short	0x0000


	//----- nvinfo : EIATTR_MAXREG_COUNT
	.align		4
        /*001c*/ 	.byte	0x03, 0x1b
        /*001e*/ 	.short	0x00a8


	//----- nvinfo : EIATTR_NUM_BARRIERS
	.align		4
        /*0020*/ 	.byte	0x02, 0x4c
        /*0022*/ 	.byte	0x01
	.zero		1


	//----- nvinfo : EIATTR_EXTERNS
	.align		4
        /*0024*/ 	.byte	0x04, 0x0f
        /*0026*/ 	.short	(.L_25 - .L_24)


	//   ....[0]....
	.align		4
.L_24:
        /*0028*/ 	.word	index@(__assertfail)


	//----- nvinfo : EIATTR_MERCURY_ISA_VERSION
	.align		4
.L_25:
        /*002c*/ 	.byte	0x03, 0x5f
        /*002e*/ 	.short	0x0101


	//----- nvinfo : EIATTR_INT_WARP_WIDE_INSTR_OFFSETS
	.align		4
        /*0030*/ 	.byte	0x04, 0x31
        /*0032*/ 	.short	(.L_27 - .L_26)


	//   ....[0]....
.L_26:
        /*0034*/ 	.word	0x00000360


	//   ....[1]....
        /*0038*/ 	.word	0x00000370


	//   ....[2]....
        /*003c*/ 	.word	0x000004b0


	//----- nvinfo : EIATTR_COOP_GROUP_MASK_REGIDS
	.align		4
.L_27:
        /*0040*/ 	.byte	0x04, 0x29
        /*0042*/ 	.short	(.L_29 - .L_28)


	//   ....[0]....
.L_28:
        /*0044*/ 	.word	0xffffffff


	//   ....[1]....
        /*0048*/ 	.word	0xffffffff


	//   ....[2]....
        /*004c*/ 	.word	0xffffffff


	//   ....[3]....
        /*0050*/ 	.word	0xffffffff


	//   ....[4]....
        /*0054*/ 	.word	0xffffffff


	//----- nvinfo : EIATTR_COOP_GROUP_INSTR_OFFSETS
	.align		4
.L_29:
        /*0058*/ 	.byte	0x04, 0x28
        /*005a*/ 	.short	(.L_31 - .L_30)


	//   ....[0]....
.L_30:
        /*005c*/ 	.word	0x00000060


	//   ....[1]....
        /*0060*/ 	.word	0x00000070


	//   ....[2]....
        /*0064*/ 	.word	0x00000130


	//   ....[3]....
        /*0068*/ 	.word	0x000002a0


	//   ....[4]....
        /*006c*/ 	.word	0x00000f60


	//----- nvinfo : EIATTR_REG_RECONFIG
	.align		4
.L_31:
        /*0070*/ 	.byte	0x01, 0x54
	.zero		2


	//----- nvinfo : EIATTR_SYSCALL_OFFSETS
	.align		4
        /*0074*/ 	.byte	0x04, 0x46
        /*0076*/ 	.short	(.L_33 - .L_32)


	//   ....[0]....
.L_32:
        /*0078*/ 	.word	0x00001120


	//----- nvinfo : EIATTR_MBARRIER_INSTR_OFFSETS
	.align		4
.L_33:
        /*007c*/ 	.byte	0x04, 0x39
        /*007e*/ 	.short	(.L_35 - .L_34)


	//   ....[0]....
.L_34:
        /*0080*/ 	.word	0x00000230
        /*0084*/ 	.word	0x000000ff
        /*0088*/ 	.word	0x00000000
        /*008c*/ 	.short	0x0100
        /*008e*/ 	.byte	0x08
	.zero		1


	//   ....[1]....
        /*0090*/ 	.word	0x00000240
        /*0094*/ 	.word	0x000000ff
        /*0098*/ 	.word	0x00000018
        /*009c*/ 	.short	0x0100
        /*009e*/ 	.byte	0x08
	.zero		1


	//   ....[2]....
        /*00a0*/ 	.word	0x00000250
        /*00a4*/ 	.word	0x000000ff
        /*00a8*/ 	.word	0x00000008
        /*00ac*/ 	.short	0x0100
        /*00ae*/ 	.byte	0x08
	.zero		1


	//   ....[3]....
        /*00b0*/ 	.word	0x00000260
        /*00b4*/ 	.word	0x000000ff
        /*00b8*/ 	.word	0x00000020
        /*00bc*/ 	.short	0x0100
        /*00be*/ 	.byte	0x08
	.zero		1


	//   ....[4]....
        /*00c0*/ 	.word	0x00000270
        /*00c4*/ 	.word	0x000000ff
        /*00c8*/ 	.word	0x00000010
        /*00cc*/ 	.short	0x0100
        /*00ce*/ 	.byte	0x08
	.zero		1


	//   ....[5]....
        /*00d0*/ 	.word	0x00000280
        /*00d4*/ 	.word	0x000000ff
        /*00d8*/ 	.word	0x00000028
        /*00dc*/ 	.short	0x0100
        /*00de*/ 	.byte	0x08
	.zero		1


	//   ....[6]....
        /*00e0*/ 	.word	0x00000520
        /*00e4*/ 	.word	0x000000ff
        /*00e8*/ 	.word	0x00000040
        /*00ec*/ 	.short	0x0100
        /*00ee*/ 	.byte	0x06
	.zero		1


	//   ....[7]....
        /*00f0*/ 	.word	0x00000580
        /*00f4*/ 	.word	0x000000ff
        /*00f8*/ 	.word	0x00000048
        /*00fc*/ 	.short	0x0100
        /*00fe*/ 	.byte	0x06
	.zero		1


	//   ....[8]....
        /*0100*/ 	.word	0x000011a0
        /*0104*/ 	.word	0x00000003
        /*0108*/ 	.word	0x00000000
        /*010c*/ 	.short	0x010a
        /*010e*/ 	.byte	0x3f
	.zero		1


	//   ....[9]....
        /*0110*/ 	.word	0x000011e0
        /*0114*/ 	.word	0x00000003
        /*0118*/ 	.word	0x00000000
        /*011c*/ 	.short	0x010a
        /*011e*/ 	.byte	0x3f
	.zero		1


	//   ....[10]....
        /*0120*/ 	.word	0x00001700
        /*0124*/ 	.word	0x000000ff
        /*0128*/ 	.word	0x00000000
        /*012c*/ 	.short	0x010a
        /*012e*/ 	.byte	0x08
	.zero		1


	//   ....[11]....
        /*0130*/ 	.word	0x00001740
        /*0134*/ 	.word	0x000000ff
        /*0138*/ 	.word	0x00000000
        /*013c*/ 	.short	0x010a
        /*013e*/ 	.byte	0x08
	.zero		1


	//   ....[12]....
        /*0140*/ 	.word	0x00001b20
        /*0144*/ 	.word	0x000000ff
        /*0148*/ 	.word	0x00000000
        /*014c*/ 	.short	0x0101
        /*014e*/ 	.byte	0x08
	.zero		1


	//   ....[13]....
        /*0150*/ 	.word	0x00001d20
        /*0154*/ 	.word	0x000000ff
        /*0158*/ 	.word	0x00000000
        /*015c*/ 	.short	0x0101
        /*015e*/ 	.byte	0x06
	.zero		1


	//   ....[14]....
        /*0160*/ 	.word	0x000078f0
        /*0164*/ 	.word	0x0000000e
        /*0168*/ 	.word	0x00000018
        /*016c*/ 	.short	0x010a
        /*016e*/ 	.byte	0x3f
	.zero		1


	//   ....[15]....
        /*0170*/ 	.word	0x00007c70
        /*0174*/ 	.word	0x00000006
        /*0178*/ 	.word	0x00000048
        /*017c*/ 	.short	0x0101
        /*017e*/ 	.byte	0x3f
	.zero		1


	//   ....[16]....
        /*0180*/ 	.word	0x000083a0
        /*0184*/ 	.word	0x00000007
        /*0188*/ 	.word	0x00000000
        /*018c*/ 	.short	0x010a
        /*018e*/ 	.byte	0x3f
	.zero		1


	//   ....[17]....
        /*0190*/ 	.word	0x00008420
        /*0194*/ 	.word	0x00000009
        /*0198*/ 	.word	0x00000000
        /*019c*/ 	.short	0x010a
        /*019e*/ 	.byte	0x3f
	.zero		1


	//   ....[18]....
        /*01a0*/ 	.word	0x000084b0
        /*01a4*/ 	.word	0x00000003
        /*01a8*/ 	.word	0x00000000
        /*01ac*/ 	.short	0x010a
        /*01ae*/ 	.byte	0x3f
	.zero		1


	//   ....[19]....
        /*01b0*/ 	.word	0x00008510
        /*01b4*/ 	.word	0x00000003
        /*01b8*/ 	.word	0x00000000
        /*01bc*/ 	.short	0x010a
        /*01be*/ 	.byte	0x3f
	.zero		1


	//   ....[20]....
        /*01c0*/ 	.word	0x00008570
        /*01c4*/ 	.word	0x00000004
        /*01c8*/ 	.word	0x00000000
        /*01cc*/ 	.short	0x010a
        /*01ce*/ 	.byte	0x3f
	.zero		1


	//   ....[21]....
        /*01d0*/ 	.word	0x00008640
        /*01d4*/ 	.word	0x0000000e
        /*01d8*/ 	.word	0x00000018
        /*01dc*/ 	.short	0x010a
        /*01de*/ 	.byte	0x3f
	.zero		1


	//   ....[22]....
        /*01e0*/ 	.word	0x00008710
        /*01e4*/ 	.word	0x00000007
        /*01e8*/ 	.word	0x00000000
        /*01ec*/ 	.short	0x010a
        /*01ee*/ 	.byte	0x3f
	.zero		1


	//   ....[23]....
        /*01f0*/ 	.word	0x00008760
        /*01f4*/ 	.word	0x00000009
        /*01f8*/ 	.word	0x00000000
        /*01fc*/ 	.short	0x010a
        /*01fe*/ 	.byte	0x3f
	.zero		1


	//----- nvinfo : EIATTR_NUM_MBARRIERS
	.align		4
.L_35:
        /*0200*/ 	.byte	0x03, 0x38
        /*0202*/ 	.short	0x0008


	//----- nvinfo : EIATTR_EXIT_INSTR_OFFSETS
	.align		4
        /*0204*/ 	.byte	0x04, 0x1c
        /*0206*/ 	.short	(.L_37 - .L_36)


	//   ....[0]....
.L_36:
        /*0208*/ 	.word	0x000005d0


	//   ....[1]....
        /*020c*/ 	.word	0x00000e90


	//   ....[2]....
        /*0210*/ 	.word	0x00006f60


	//   ....[3]....
        /*0214*/ 	.word	0x00007590


	//   ....[4]....
        /*0218*/ 	.word	0x00008500


	//----- nvinfo : EIATTR_MAX_THREADS
	.align		4
.L_37:
        /*021c*/ 	.byte	0x04, 0x05
        /*021e*/ 	.short	(.L_39 - .L_38)
.L_38:
        /*0220*/ 	.word	0x00000180
        /*0224*/ 	.word	0x00000001
        /*0228*/ 	.word	0x00000001


	//----- nvinfo : EIATTR_CRS_STACK_SIZE
	.align		4
.L_39:
        /*022c*/ 	.byte	0x04, 0x1e
        /*022e*/ 	.short	(.L_41 - .L_40)
.L_40:
        /*0230*/ 	.word	0x00000000


	//----- nvinfo : EIATTR_CBANK_PARAM_SIZE
	.align		4
.L_41:
        /*0234*/ 	.byte	0x03, 0x19
        /*0236*/ 	.short	0x0470


	//----- nvinfo : EIATTR_PARAM_CBANK
	.align		4
        /*0238*/ 	.byte	0x04, 0x0a
        /*023a*/ 	.short	(.L_43 - .L_42)
	.align		4
.L_42:
        /*023c*/ 	.word	index@(.nv.constant0._ZN7cutlass13device_kernelINS_4gemm6kernel13GemmUniversalIN4cute5tupleIJiiiiEEENS1_10collective13CollectiveMmaINS1_34MainloopSm90TmaGmmaWarpSpecializedILi3ENS5_IJNS4_1CILi1EEESB_SB_EEENS1_35KernelTmaWarpSpecializedCooperativeEEENS5_IJNSA_ILi256EEENSA_ILi64EEENSA_ILi32EEEEEENS_10tfloat32_tENS5_IJlSB_lEEESJ_SK_NS4_8TiledMMAINS4_8MMA_AtomIJNS4_4SM904GMMA29MMA_64x64x8_F32TF32TF32_SS_TNILNSO_7ScaleInE1ELSQ_1EEEEEENS4_6LayoutINS5_IJNSA_ILi2EEESB_SB_EEENS5_IJSB_NSA_ILi0EEESW_EEEEENS5_IJNS4_10UnderscoreESZ_SZ_EEEEENS4_13SM90_TMA_LOADENS4_14ComposedLayoutINS4_7SwizzleILi3ELi4ELi3EEENS4_18smem_ptr_flag_bitsILi32EEENST_INS5_IJNSA_ILi8EEESH_EEENS5_IJSH_SB_EEEEEEEvNS4_8identityES12_S1C_vS1D_EENS_8epilogue10collective6detail29Sm90TmaWarpSpecializedAdapterINS1G_15DefaultEpilogueISJ_SK_SK_NS1F_6thread17LinearCombinationISJ_Li1EffLNS1K_9ScaleType4KindE0ELNS_15FloatRoundStyleE2ESJ_EENS1_15EpilogueDefaultEEEEEvvEEEEvNT_6ParamsE)
        /*0240*/ 	.short	0x0210
        /*0242*/ 	.short	0x0470


	//----- nvinfo : EIATTR_SW_WAR
	.align		4
.L_43:
        /*0244*/ 	.byte	0x04, 0x36
        /*0246*/ 	.short	(.L_45 - .L_44)
.L_44:
        /*0248*/ 	.word	0x00000008
.L_45:


//--------------------- .nv.callgraph             --------------------------
	.section	.nv.callgraph,"",@"SHT_CUDA_CALLGRAPH"
	.align	4
	.sectionentsize	8
	.align		4
        /*0000*/ 	.word	0x00000000
	.align		4
        /*0004*/ 	.word	0xffffffff
	.align		4
        /*0008*/ 	.word	index@(_ZN7cutlass13device_kernelINS_4gemm6kernel13GemmUniversalIN4cute5tupleIJiiiiEEENS1_10collective13CollectiveMmaINS1_34MainloopSm90TmaGmmaWarpSpecializedILi3ENS5_IJNS4_1CILi1EEESB_SB_EEENS1_35KernelTmaWarpSpecializedCooperativeEEENS5_IJNSA_ILi256EEENSA_ILi64EEENSA_ILi32EEEEEENS_10tfloat32_tENS5_IJlSB_lEEESJ_SK_NS4_8TiledMMAINS4_8MMA_AtomIJNS4_4SM904GMMA29MMA_64x64x8_F32TF32TF32_SS_TNILNSO_7ScaleInE1ELSQ_1EEEEEENS4_6LayoutINS5_IJNSA_ILi2EEESB_SB_EEENS5_IJSB_NSA_ILi0EEESW_EEEEENS5_IJNS4_10UnderscoreESZ_SZ_EEEEENS4_13SM90_TMA_LOADENS4_14ComposedLayoutINS4_7SwizzleILi3ELi4ELi3EEENS4_18smem_ptr_flag_bitsILi32EEENST_INS5_IJNSA_ILi8EEESH_EEENS5_IJSH_SB_EEEEEEEvNS4_8identityES12_S1C_vS1D_EENS_8epilogue10collective6detail29Sm90TmaWarpSpecializedAdapterINS1G_15DefaultEpilogueISJ_SK_SK_NS1F_6thread17LinearCombinationISJ_Li1EffLNS1K_9ScaleType4KindE0ELNS_15FloatRoundStyleE2ESJ_EENS1_15EpilogueDefaultEEEEEvvEEEEvNT_6ParamsE)
	.align		4
        /*000c*/ 	.word	index@(__assertfail)
	.align		4
        /*0010*/ 	.word	0x00000000
	.align		4
        /*0014*/ 	.word	0xfffffffe
	.align		4
        /*0018*/ 	.word	0x00000000
	.align		4
        /*001c*/ 	.word	0xfffffffd
	.align		4
        /*0020*/ 	.word	0x00000000
	.align		4
        /*0024*/ 	.word	0xfffffffc


//--------------------- .nv.constant4             --------------------------
	.section	.nv.constant4,"a",@progbits
	.align	8
	.align		8
.nv.constant4:
        /*0000*/ 	.dword	__assertfail
	.align		8
        /*0008*/ 	.dword	__unnamed_1
	.align		8
        /*0010*/ 	.dword	_ZN40_INTERNAL_12ef1d51_4_k_cu_23b565f9_211604cuda3std3__45__cpo5beginE
	.align		8
        /*0018*/ 	.dword	_ZN40_INTERNAL_12ef1d51_4_k_cu_23b565f9_211604cuda3std3__45__cpo3endE
	.align		8
        /*0020*/ 	.dword	_ZN40_INTERNAL_12ef1d51_4_k_cu_23b565f9_211604cuda3std3__45__cpo6cbeginE
	.align		8
        /*0028*/ 	.dword	_ZN40_INTERNAL_12ef1d51_4_k_cu_23b565f9_211604cuda3std3__45__cpo4cendE
	.align		8
        /*0030*/ 	.dword	_ZN40_INTERNAL_12ef1d51_4_k_cu_23b565f9_211604cuda3std3__442_GLOBAL__N__12ef1d51_4_k_cu_23b565f9_211606ignoreE
	.align		8
        /*0038*/ 	.dword	_ZN40_INTERNAL_12ef1d51_4_k_cu_23b565f9_211604cuda3std3__419piecewise_constructE
	.align		8
        /*0040*/ 	.dword	_ZN40_INTERNAL_12ef1d51_4_k_cu_23b565f9_211604cuda3std3__48in_placeE
	.align		8
        /*0048*/ 	.dword	_ZN40_INTERNAL_12ef1d51_4_k_cu_23b565f9_211604cuda3std6ranges3__45__cpo4swapE
	.align		8
        /*0050*/ 	.dword	_ZN40_INTERNAL_12ef1d51_4_k_cu_23b565f9_211604cuda3std6ranges3__45__cpo9iter_moveE
	.align		8
        /*0058*/ 	.dword	_ZN40_INTERNAL_12ef1d51_4_k_cu_23b565f9_211604cute7productE
	.align		8
        /*0060*/ 	.dword	_ZN40_INTERNAL_12ef1d51_4_k_cu_23b565f9_211604cute1_E
	.align		8
        /*0068*/ 	.dword	$str$22
	.align		8
        /*0070*/ 	.dword	$str$23


//--------------------- .text._ZN7cutlass13device_kernelINS_4gemm6kernel13GemmUniversalIN4cute5tupleIJiiiiEEENS1_10collective13CollectiveMmaINS1_34MainloopSm90TmaGmmaWarpSpecializedILi3ENS5_IJNS4_1CILi1EEESB_SB_EEENS1_35KernelTmaWarpSpecializedCooperativeEEENS5_IJNSA_ILi256EEENSA_ILi64EEENSA_ILi32EEEEEENS_10tfloat32_tENS5_IJlSB_lEEESJ_SK_NS4_8TiledMMAINS4_8MMA_AtomIJNS4_4SM904GMMA29MMA_64x64x8_F32TF32TF32_SS_TNILNSO_7ScaleInE1ELSQ_1EEEEEENS4_6LayoutINS5_IJNSA_ILi2EEESB_SB_EEENS5_IJSB_NSA_ILi0EEESW_EEEEENS5_IJNS4_10UnderscoreESZ_SZ_EEEEENS4_13SM90_TMA_LOADENS4_14ComposedLayoutINS4_7SwizzleILi3ELi4ELi3EEENS4_18smem_ptr_flag_bitsILi32EEENST_INS5_IJNSA_ILi8EEESH_EEENS5_IJSH_SB_EEEEEEEvNS4_8identityES12_S1C_vS1D_EENS_8epilogue10collective6detail29Sm90TmaWarpSpecializedAdapterINS1G_15DefaultEpilogueISJ_SK_SK_NS1F_6thread17LinearCombinationISJ_Li1EffLNS1K_9ScaleType4KindE0ELNS_15FloatRoundStyleE2ESJ_EENS1_15EpilogueDefaultEEEEEvvEEEEvNT_6ParamsE --------------------------
	.section	.text._ZN7cutlass13device_kernelINS_4gemm6kernel13GemmUniversalIN4cute5tupleIJiiiiEEENS1_10collective13CollectiveMmaINS1_34MainloopSm90TmaGmmaWarpSpecializedILi3ENS5_IJNS4_1CILi1EEESB_SB_EEENS1_35KernelTmaWarpSpecializedCooperativeEEENS5_IJNSA_ILi256EEENSA_ILi64EEENSA_ILi32EEEEEENS_10tfloat32_tENS5_IJlSB_lEEESJ_SK_NS4_8TiledMMAINS4_8MMA_AtomIJNS4_4SM904GMMA29MMA_64x64x8_F32TF32TF32_SS_TNILNSO_7ScaleInE1ELSQ_1EEEEEENS4_6LayoutINS5_IJNSA_ILi2EEESB_SB_EEENS5_IJSB_NSA_ILi0EEESW_EEEEENS5_IJNS4_10UnderscoreESZ_SZ_EEEEENS4_13SM90_TMA_LOADENS4_14ComposedLayoutINS4_7SwizzleILi3ELi4ELi3EEENS4_18smem_ptr_flag_bitsILi32EEENST_INS5_IJNSA_ILi8EEESH_EEENS5_IJSH_SB_EEEEEEEvNS4_8identityES12_S1C_vS1D_EENS_8epilogue10collective6detail29Sm90TmaWarpSpecializedAdapterINS1G_15DefaultEpilogueISJ_SK_SK_NS1F_6thread17LinearCombinationISJ_Li1EffLNS1K_9ScaleType4KindE0ELNS_15FloatRoundStyleE2ESJ_EENS1_15EpilogueDefaultEEEEEvvEEEEvNT_6ParamsE,"ax",@progbits
	.align	128
.text._ZN7cutlass13device_kernelINS_4gemm6kernel13GemmUniversalIN4cute5tupleIJiiiiEEENS1_10collective13CollectiveMmaINS1_34MainloopSm90TmaGmmaWarpSpecializedILi3ENS5_IJNS4_1CILi1EEESB_SB_EEENS1_35KernelTmaWarpSpecializedCooperativeEEENS5_IJNSA_ILi256EEENSA_ILi64EEENSA_ILi32EEEEEENS_10tfloat32_tENS5_IJlSB_lEEESJ_SK_NS4_8TiledMMAINS4_8MMA_AtomIJNS4_4SM904GMMA29MMA_64x64x8_F32TF32TF32_SS_TNILNSO_7ScaleInE1ELSQ_1EEEEEENS4_6LayoutINS5_IJNSA_ILi2EEESB_SB_EEENS5_IJSB_NSA_ILi0EEESW_EEEEENS5_IJNS4_10UnderscoreESZ_SZ_EEEEENS4_13SM90_TMA_LOADENS4_14ComposedLayoutINS4_7SwizzleILi3ELi4ELi3EEENS4_18smem_ptr_flag_bitsILi32EEENST_INS5_IJNSA_ILi8EEESH_EEENS5_IJSH_SB_EEEEEEEvNS4_8identityES12_S1C_vS1D_EENS_8epilogue10collective6detail29Sm90TmaWarpSpecializedAdapterINS1G_15DefaultEpilogueISJ_SK_SK_NS1F_6thread17LinearCombinationISJ_Li1EffLNS1K_9ScaleType4KindE0ELNS_15FloatRoundStyleE2ESJ_EENS1_15EpilogueDefaultEEEEEvvEEEEvNT_6ParamsE:
        .type           _ZN7cutlass13device_kernelINS_4gemm6kernel13GemmUniversalIN4cute5tupleIJiiiiEEENS1_10collective13CollectiveMmaINS1_34MainloopSm90TmaGmmaWarpSpecializedILi3ENS5_IJNS4_1CILi1EEESB_SB_EEENS1_35KernelTmaWarpSpecializedCooperativeEEENS5_IJNSA_ILi256EEENSA_ILi64EEENSA_ILi32EEEEEENS_10tfloat32_tENS5_IJlSB_lEEESJ_SK_NS4_8TiledMMAINS4_8MMA_AtomIJNS4_4SM904GMMA29MMA_64x64x8_F32TF32TF32_SS_TNILNSO_7ScaleInE1ELSQ_1EEEEEENS4_6LayoutINS5_IJNSA_ILi2EEESB_SB_EEENS5_IJSB_NSA_ILi0EEESW_EEEEENS5_IJNS4_10UnderscoreESZ_SZ_EEEEENS4_13SM90_TMA_LOADENS4_14ComposedLayoutINS4_7SwizzleILi3ELi4ELi3EEENS4_18smem_ptr_flag_bitsILi32EEENST_INS5_IJNSA_ILi8EEESH_EEENS5_IJSH_SB_EEEEEEEvNS4_8identityES12_S1C_vS1D_EENS_8epilogue10collective6detail29Sm90TmaWarpSpecializedAdapterINS1G_15DefaultEpilogueISJ_SK_SK_NS1F_6thread17LinearCombinationISJ_Li1EffLNS1K_9ScaleType4KindE0ELNS_15FloatRoundStyleE2ESJ_EENS1_15EpilogueDefaultEEEEEvvEEEEvNT_6ParamsE,@function
        .size           _ZN7cutlass13device_kernelINS_4gemm6kernel13GemmUniversalIN4cute5tupleIJiiiiEEENS1_10collective13CollectiveMmaINS1_34MainloopSm90TmaGmmaWarpSpecializedILi3ENS5_IJNS4_1CILi1EEESB_SB_EEENS1_35KernelTmaWarpSpecializedCooperativeEEENS5_IJNSA_ILi256EEENSA_ILi64EEENSA_ILi32EEEEEENS_10tfloat32_tENS5_IJlSB_lEEESJ_SK_NS4_8TiledMMAINS4_8MMA_AtomIJNS4_4SM904GMMA29MMA_64x64x8_F32TF32TF32_SS_TNILNSO_7ScaleInE1ELSQ_1EEEEEENS4_6LayoutINS5_IJNSA_ILi2EEESB_SB_EEENS5_IJSB_NSA_ILi0EEESW_EEEEENS5_IJNS4_10UnderscoreESZ_SZ_EEEEENS4_13SM90_TMA_LOADENS4_14ComposedLayoutINS4_7SwizzleILi3ELi4ELi3EEENS4_18smem_ptr_flag_bitsILi32EEENST_INS5_IJNSA_ILi8EEESH_EEENS5_IJSH_SB_EEEEEEEvNS4_8identityES12_S1C_vS1D_EENS_8epilogue10collective6detail29Sm90TmaWarpSpecializedAdapterINS1G_15DefaultEpilogueISJ_SK_SK_NS1F_6thread17LinearCombinationISJ_Li1EffLNS1K_9ScaleType4KindE0ELNS_15FloatRoundStyleE2ESJ_EENS1_15EpilogueDefaultEEEEEvvEEEEvNT_6ParamsE,(.L_x_190 - _ZN7cutlass13device_kernelINS_4gemm6kernel13GemmUniversalIN4cute5tupleIJiiiiEEENS1_10collective13CollectiveMmaINS1_34MainloopSm90TmaGmmaWarpSpecializedILi3ENS5_IJNS4_1CILi1EEESB_SB_EEENS1_35KernelTmaWarpSpecializedCooperativeEEENS5_IJNSA_ILi256EEENSA_ILi64EEENSA_ILi32EEEEEENS_10tfloat32_tENS5_IJlSB_lEEESJ_SK_NS4_8TiledMMAINS4_8MMA_AtomIJNS4_4SM904GMMA29MMA_64x64x8_F32TF32TF32_SS_TNILNSO_7ScaleInE1ELSQ_1EEEEEENS4_6LayoutINS5_IJNSA_ILi2EEESB_SB_EEENS5_IJSB_NSA_ILi0EEESW_EEEEENS5_IJNS4_10UnderscoreESZ_SZ_EEEEENS4_13SM90_TMA_LOADENS4_14ComposedLayoutINS4_7SwizzleILi3ELi4ELi3EEENS4_18smem_ptr_flag_bitsILi32EEENST_INS5_IJNSA_ILi8EEESH_EEENS5_IJSH_SB_EEEEEEEvNS4_8identityES12_S1C_vS1D_EENS_8epilogue10collective6detail29Sm90TmaWarpSpecializedAdapterINS1G_15DefaultEpilogueISJ_SK_SK_NS1F_6thread17LinearCombinationISJ_Li1EffLNS1K_9ScaleType4KindE0ELNS_15FloatRoundStyleE2ESJ_EENS1_15EpilogueDefaultEEEEEvvEEEEvNT_6ParamsE)
        .other          _ZN7cutlass13device_kernelINS_4gemm6kernel13GemmUniversalIN4cute5tupleIJiiiiEEENS1_10collective13CollectiveMmaINS1_34MainloopSm90TmaGmmaWarpSpecializedILi3ENS5_IJNS4_1CILi1EEESB_SB_EEENS1_35KernelTmaWarpSpecializedCooperativeEEENS5_IJNSA_ILi256EEENSA_ILi64EEENSA_ILi32EEEEEENS_10tfloat32_tENS5_IJlSB_lEEESJ_SK_NS4_8TiledMMAINS4_8MMA_AtomIJNS4_4SM904GMMA29MMA_64x64x8_F32TF32TF32_SS_TNILNSO_7ScaleInE1ELSQ_1EEEEEENS4_6LayoutINS5_IJNSA_ILi2EEESB_SB_EEENS5_IJSB_NSA_ILi0EEESW_EEEEENS5_IJNS4_10UnderscoreESZ_SZ_EEEEENS4_13SM90_TMA_LOADENS4_14ComposedLayoutINS4_7SwizzleILi3ELi4ELi3EEENS4_18smem_ptr_flag_bitsILi32EEENST_INS5_IJNSA_ILi8EEESH_EEENS5_IJSH_SB_EEEEEEEvNS4_8identityES12_S1C_vS1D_EENS_8epilogue10collective6detail29Sm90TmaWarpSpecializedAdapterINS1G_15DefaultEpilogueISJ_SK_SK_NS1F_6thread17LinearCombinationISJ_Li1EffLNS1K_9ScaleType4KindE0ELNS_15FloatRoundStyleE2ESJ_EENS1_15EpilogueDefaultEEEEEvvEEEEvNT_6ParamsE,@"STO_CUDA_ENTRY STV_DEFAULT"
_ZN7cutlass13device_kernelINS_4gemm6kernel13GemmUniversalIN4cute5tupleIJiiiiEEENS1_10collective13CollectiveMmaINS1_34MainloopSm90TmaGmmaWarpSpecializedILi3ENS5_IJNS4_1CILi1EEESB_SB_EEENS1_35KernelTmaWarpSpecializedCooperativeEEENS5_IJNSA_ILi256EEENSA_ILi64EEENSA_ILi32EEEEEENS_10tfloat32_tENS5_IJlSB_lEEESJ_SK_NS4_8TiledMMAINS4_8MMA_AtomIJNS4_4SM904GMMA29MMA_64x64x8_F32TF32TF32_SS_TNILNSO_7ScaleInE1ELSQ_1EEEEEENS4_6LayoutINS5_IJNSA_ILi2EEESB_SB_EEENS5_IJSB_NSA_ILi0EEESW_EEEEENS5_IJNS4_10UnderscoreESZ_SZ_EEEEENS4_13SM90_TMA_LOADENS4_14ComposedLayoutINS4_7SwizzleILi3ELi4ELi3EEENS4_18smem_ptr_flag_bitsILi32EEENST_INS5_IJNSA_ILi8EEESH_EEENS5_IJSH_SB_EEEEEEEvNS4_8identityES12_S1C_vS1D_EENS_8epilogue10collective6detail29Sm90TmaWarpSpecializedAdapterINS1G_15DefaultEpilogueISJ_SK_SK_NS1F_6thread17LinearCombinationISJ_Li1EffLNS1K_9ScaleType4KindE0ELNS_15FloatRoundStyleE2ESJ_EENS1_15EpilogueDefaultEEEEEvvEEEEvNT_6ParamsE:
[----:B------:R-:W0:Y:S01]  /*0000*/  LDC R1, c[0x0][0x28] ;  /* 0x00000a00ff017b82 */ /* 0x000e220000000800 */
[----:B------:R-:W1:Y:S01]  /*0010*/  S2R R18, SR_TID.X ;  /* 0x0000000000127919 */ /* 0x000e620000002100 */
[----:B------:R-:W-:Y:S01]  /*0020*/  ELECT P0, URZ, PT ;  /* 0x00000000003f782f */ /* 0x000fe20003800000 */
[----:B------:R-:W-:Y:S01]  /*0030*/  BSSY B0, `(.L_x_0) ;  /* 0x000000f000007945 */ /* 0x000fe20003800000 */
[--C-:B-1----:R-:W-:Y:S02]  /*0040*/  SHF.R.U32.HI R0, RZ, 0x5, R18.reuse ;  /* 0x00000005ff007819 */ /* 0x102fe40000011612 */
[----:B------:R-:W-:-:S03]  /*0050*/  SHF.R.U32.HI R22, RZ, 0x7, R18 ;  /* 0x00000007ff167819 */ /* 0x000fc60000011612 */
[----:B------:R-:W1:Y:S04]  /*0060*/  SHFL.IDX PT, R5, R0, RZ, 0x1f ;  /* 0x00001fff00057589 */ /* 0x000e6800000e0000 */
[----:B------:R2:W3:Y:S01]  /*0070*/  SHFL.IDX PT, R8, R22, RZ, 0x1f ;  /* 0x00001fff16087589 */ /* 0x0004e200000e0000 */
[----:B-1----:R-:W-:-:S13]  /*0080*/  ISETP.NE.OR P0, PT, R5, RZ, !P0 ;  /* 0x000000ff0500720c */ /* 0x002fda0004705670 */
[----:B0-23--:R-:W-:Y:S05]  /*0090*/  @P0 BRA `(.L_x_1) ;  /* 0x0000000000200947 */ /* 0x00dfea0003800000 */
[----:B------:R-:W-:Y:S02]  /*00a0*/  ULDC.64 UR4, c[0x0][0x198] ;  /* 0x0000660000047ab9 */ /* 0x000fe40000000a00 */
[----:B------:R-:W-:Y:S02]  /*00b0*/  UIADD3 UR6, UP0, UR4, 0xf0, URZ ;  /* 0x000000f004067890 */ /* 0x000fe4000ff1e03f */
[----:B------:R-:W-:Y:S02]  /*00c0*/  UIADD3 UR4, UP1, UR4, 0x1f0, URZ ;  /* 0x000001f004047890 */ /* 0x000fe4000ff3e03f */
[----:B------:R-:W-:Y:S02]  /*00d0*/  UIADD3.X UR7, URZ, UR5, URZ, UP0, !UPT ;  /* 0x000000053f077290 */ /* 0x000fe400087fe43f */
[----:B------:R-:W-:-:S07]  /*00e0*/  UIADD3.X UR5, URZ, UR5, URZ, UP1, !UPT ;  /* 0x000000053f057290 */ /* 0x000fce0008ffe43f */
[----:B------:R0:W-:Y:S02]  /*00f0*/  UTMACCTL.PF [UR6] ;  /* 0x00000000060079b9 */ /* 0x0001e40008040000 */
[----:B------:R0:W-:Y:S02]  /*0100*/  UTMACCTL.PF [UR4] ;  /* 0x00000000040079b9 */ /* 0x0001e40008040000 */
[----:B0-----:R-:W-:Y:S01]  /*0110*/  NOP ;  /* 0x0000000000007918 */ /* 0x001fe20000000000 */
.L_x_1:
[----:B------:R-:W-:Y:S05]  /*0120*/  BSYNC B0 ;  /* 0x0000000000007941 */ /* 0x000fea0003800000 */
.L_x_0:
[----:B------:R-:W0:Y:S02]  /*0130*/  SHFL.IDX PT, R2, R0, RZ, 0x1f ;  /* 0x00001fff00027589 */ /* 0x000e2400000e0000 */
[----:B0-----:R-:W-:-:S13]  /*0140*/  ISETP.NE.AND P0, PT, R2, RZ, PT ;  /* 0x000000ff0200720c */ /* 0x001fda0003f05270 */
[----:B------:R-:W-:Y:S05]  /*0150*/  @P0 BRA `(.L_x_2) ;  /* 0x0000000000500947 */ /* 0x000fea0003800000 */
[----:B------:R-:W0:Y:S01]  /*0160*/  S2UR UR8, SR_CgaCtaId ;  /* 0x00000000000879c3 */ /* 0x000e220000008800 */
[----:B------:R-:W-:Y:S01]  /*0170*/  UMOV UR4, 0x400 ;  /* 0x0000040000047882 */ /* 0x000fe20000000000 */
[----:B------:R-:W-:Y:S01]  /*0180*/  UMOV UR5, 0x1 ;  /* 0x0000000100057882 */ /* 0x000fe20000000000 */
[----:B------:R-:W-:Y:S01]  /*0190*/  UMOV UR6, 0x100 ;  /* 0x0000010000067882 */ /* 0x000fe20000000000 */
[----:B------:R-:W-:Y:S01]  /*01a0*/  ELECT P0, URZ, PT ;  /* 0x00000000003f782f */ /* 0x000fe20003800000 */
[----:B------:R-:W-:-:S04]  /*01b0*/  UIADD3 UR6, -UR6, 0x100000, URZ ;  /* 0x0010000006067890 */ /* 0x000fc8000fffe13f */
[----:B------:R-:W-:Y:S02]  /*01c0*/  USHF.L.U32 UR7, UR6, 0xb, URZ ;  /* 0x0000000b06077899 */ /* 0x000fe4000800063f */
[----:B------:R-:W-:Y:S02]  /*01d0*/  USHF.L.U32 UR6, UR6, 0x1, URZ ;  /* 0x0000000106067899 */ /* 0x000fe4000800063f */
[----:B0-----:R-:W-:Y:S02]  /*01e0*/  ULEA UR8, UR8, UR4, 0x18 ;  /* 0x0000000408087291 */ /* 0x001fe4000f8ec03f */
[----:B------:R-:W-:-:S04]  /*01f0*/  UIADD3 UR4, -UR5, 0x100000, URZ ;  /* 0x0010000005047890 */ /* 0x000fc8000fffe13f */
[----:B------:R-:W-:Y:S02]  /*0200*/  USHF.L.U32 UR5, UR4, 0xb, URZ ;  /* 0x0000000b04057899 */ /* 0x000fe4000800063f */
[----:B------:R-:W-:Y:S01]  /*0210*/  USHF.L.U32 UR4, UR4, 0x1, URZ ;  /* 0x0000000104047899 */ /* 0x000fe2000800063f */
[----:B------:R-:W0:Y:S11]  /*0220*/  FENCE.VIEW.ASYNC.S ;  /* 0x00000000000073c6 */ /* 0x000e360000000000 */
[----:B0-----:R0:W1:Y:S01]  /*0230*/  SYNCS.EXCH.64 URZ, [UR8], UR4 ;  /* 0x00000004083f75b2 */ /* 0x0010620008000100 */
[----:B------:R0:W2:Y:S01]  /*0240*/  SYNCS.EXCH.64 URZ, [UR8+0x18], UR6 ;  /* 0x00001806083f75b2 */ /* 0x0000a20008000100 */
[----:B------:R0:W3:Y:S01]  /*0250*/  SYNCS.EXCH.64 URZ, [UR8+0x8], UR4 ;  /* 0x00000804083f75b2 */ /* 0x0000e20008000100 */
[----:B------:R0:W4:Y:S01]  /*0260*/  SYNCS.EXCH.64 URZ, [UR8+0x20], UR6 ;  /* 0x00002006083f75b2 */ /* 0x0001220008000100 */
[----:B------:R0:W0:Y:S01]  /*0270*/  SYNCS.EXCH.64 URZ, [UR8+0x10], UR4 ;  /* 0x00001004083f75b2 */ /* 0x0000220008000100 */
[----:B------:R0:W0:Y:S01]  /*0280*/  SYNCS.EXCH.64 URZ, [UR8+0x28], UR6 ;  /* 0x00002806083f75b2 */ /* 0x0000220008000100 */
[----:B------:R-:W-:Y:S01]  /*0290*/  NOP ;  /* 0x0000000000007918 */ /* 0x000fe20000000000 */
.L_x_2:
[----:B------:R-:W5:Y:S01]  /*02a0*/  SHFL.IDX PT, R0, R0, RZ, 0x1f ;  /* 0x00001fff00007589 */ /* 0x000f6200000e0000 */
[----:B------:R-:W1:Y:S01]  /*02b0*/  LDC R2, c[0x0][0x65c] ;  /* 0x00019700ff027b82 */ /* 0x000e620000000800 */
[----:B------:R-:W-:Y:S02]  /*02c0*/  ELECT P0, URZ, PT ;  /* 0x00000000003f782f */ /* 0x000fe40003800000 */
[----:B------:R-:W-:Y:S01]  /*02d0*/  LOP3.LUT R6, R6, 0xfffff7ff, RZ, 0xc0, !PT ;  /* 0xfffff7ff06067812 */ /* 0x000fe200078ec0ff */
[----:B------:R-:W2:Y:S01]  /*02e0*/  S2R R3, SR_CTAID.Y ;  /* 0x0000000000037919 */ /* 0x000ea20000002600 */
[----:B0-----:R-:W-:Y:S01]  /*02f0*/  UMOV UR4, 0x20 ;  /* 0x0000002000047882 */ /* 0x001fe20000000000 */
[----:B------:R-:W-:Y:S01]  /*0300*/  ISETP.NE.AND P2, PT, R8, RZ, PT ;  /* 0x000000ff0800720c */ /* 0x000fe20003f45270 */
[----:B------:R-:W-:Y:S01]  /*0310*/  NOP ;  /* 0x0000000000007918 */ /* 0x000fe20000000000 */
[----:B------:R-:W0:Y:S01]  /*0320*/  S2R R4, SR_CTAID.X ;  /* 0x0000000000047919 */ /* 0x000e220000002500 */
[----:B------:R-:W-:Y:S01]  /*0330*/  NOP ;  /* 0x0000000000007918 */ /* 0x000fe20000000000 */
[----:B-----5:R-:W-:-:S02]  /*0340*/  ISETP.NE.OR P0, PT, R0, RZ, !P0 ;  /* 0x000000ff0000720c */ /* 0x020fc40004705670 */
[----:B-1----:R-:W-:-:S11]  /*0350*/  ISETP.NE.AND P3, PT, R2, 0x1, PT ;  /* 0x000000010200780c */ /* 0x002fd60003f65270 */
[----:B------:R-:W-:Y:S01]  /*0360*/  VOTEU.ALL UP0, P0 ;  /* 0x00000000003f7886 */ /* 0x000fe20000000000 */
[----:B------:R-:W-:Y:S01]  /*0370*/  VOTEU.ALL UP1, P0 ;  /* 0x00000000003f7886 */ /* 0x000fe20000020000 */
[----:B------:R-:W-:Y:S01]  /*0380*/  @P3 LOP3.LUT R6, R6, 0x800, RZ, 0xfc, !PT ;  /* 0x0000080006063812 */ /* 0x000fe200078efcff */
[----:B------:R-:W0:Y:S01]  /*0390*/  @P3 LDC R17, c[0x0][0x10] ;  /* 0x00000400ff113b82 */ /* 0x000e220000000800 */
[----:B------:R-:W-:Y:S01]  /*03a0*/  SHF.R.S32.HI R6, RZ, 0x1f, R5 ;  /* 0x0000001fff067819 */ /* 0x000fe20000011405 */
[----:B------:R-:W-:Y:S01]  /*03b0*/  @!UP0 UMOV UR6, 0x400 ;  /* 0x0000040000068882 */ /* 0x000fe20000000000 */
[----:B------:R-:W-:-:S04]  /*03c0*/  @!UP0 UIADD3 UR4, -UR4, 0x100000, URZ ;  /* 0x0010000004048890 */ /* 0x000fc8000fffe13f */
[----:B------:R-:W-:Y:S02]  /*03d0*/  @!UP0 USHF.L.U32 UR5, UR4, 0xb, URZ ;  /* 0x0000000b04058899 */ /* 0x000fe4000800063f */
[----:B------:R-:W-:Y:S01]  /*03e0*/  @!UP0 USHF.L.U32 UR4, UR4, 0x1, URZ ;  /* 0x0000000104048899 */ /* 0x000fe2000800063f */
[----:B------:R-:W-:Y:S01]  /*03f0*/  @P3 IMAD.MOV.U32 R7, RZ, RZ, RZ ;  /* 0x000000ffff073224 */ /* 0x000fe200078e00ff */
[----:B------:R-:W-:Y:S01]  /*0400*/  LEA.HI R6, R6, R5, RZ, 0x2 ;  /* 0x0000000506067211 */ /* 0x000fe200078f10ff */
[----:B------:R-:W-:Y:S01]  /*0410*/  @P3 IMAD.MOV.U32 R11, RZ, RZ, RZ ;  /* 0x000000ffff0b3224 */ /* 0x000fe200078e00ff */
[----:B------:R-:W1:Y:S02]  /*0420*/  @!UP0 S2UR UR7, SR_CgaCtaId ;  /* 0x00000000000789c3 */ /* 0x000e640000008800 */
[----:B------:R-:W-:Y:S01]  /*0430*/  LOP3.LUT R0, R6, 0xfffffffc, RZ, 0xc0, !PT ;  /* 0xfffffffc06007812 */ /* 0x000fe200078ec0ff */
[----:B--2---:R-:W-:-:S04]  /*0440*/  @P3 IMAD.MOV.U32 R6, RZ, RZ, R3 ;  /* 0x000000ffff063224 */ /* 0x004fc800078e0003 */
[----:B------:R-:W-:Y:S01]  /*0450*/  IMAD.IADD R0, R5, 0x1, -R0 ;  /* 0x0000000105007824 */ /* 0x000fe200078e0a00 */
[----:B------:R-:W2:Y:S01]  /*0460*/  @!P3 LDC R9, c[0x0][0xc] ;  /* 0x00000300ff09bb82 */ /* 0x000ea20000000800 */
[----:B------:R-:W-:Y:S02]  /*0470*/  IMAD.MOV.U32 R5, RZ, RZ, RZ ;  /* 0x000000ffff057224 */ /* 0x000fe400078e00ff */
[----:B0-----:R-:W-:-:S04]  /*0480*/  @P3 IMAD.WIDE.U32 R16, R4, R17, R6 ;  /* 0x0000001104103225 */ /* 0x001fc800078e0006 */
[----:B------:R-:W-:Y:S01]  /*0490*/  @P3 IMAD.IADD R17, R17, 0x1, R11 ;  /* 0x0000000111113824 */ /* 0x000fe200078e020b */
[----:B-1----:R-:W-:Y:S01]  /*04a0*/  @!UP0 ULEA UR6, UR7, UR6, 0x18 ;  /* 0x0000000607068291 */ /* 0x002fe2000f8ec03f */
[----:B------:R-:W-:Y:S01]  /*04b0*/  VOTEU.ALL UP0, P0 ;  /* 0x00000000003f7886 */ /* 0x000fe20000000000 */
[----:B------:R-:W-:-:S04]  /*04c0*/  ISETP.NE.AND P0, PT, R0, 0x3, PT ;  /* 0x000000030000780c */ /* 0x000fc80003f05270 */
[----:B------:R-:W-:Y:S01]  /*04d0*/  ISETP.EQ.OR P0, PT, R0, RZ, !P0 ;  /* 0x000000ff0000720c */ /* 0x000fe20004702670 */
[----:B--2---:R-:W-:-:S03]  /*04e0*/  @!P3 IMAD.WIDE.U32 R6, R9, R3, R4 ;  /* 0x000000030906b225 */ /* 0x004fc600078e0004 */
[C---:B------:R-:W-:Y:S01]  /*04f0*/  ISETP.EQ.AND P0, PT, R8.reuse, RZ, P0 ;  /* 0x000000ff0800720c */ /* 0x040fe20000702270 */
[----:B------:R-:W-:Y:S01]  /*0500*/  VIADD R8, R8, 0xffffffff ;  /* 0xffffffff08087836 */ /* 0x000fe20000000000 */
[----:B------:R-:W0:Y:S02]  /*0510*/  FENCE.VIEW.ASYNC.S ;  /* 0x00000000000073c6 */ /* 0x000e240000000000 */
[----:B0-----:R0:W3:Y:S01]  /*0520*/  @!UP0 SYNCS.EXCH.64 URZ, [UR6+0x40], UR4 ;  /* 0x00004004063f85b2 */ /* 0x0010e20008000100 */
[----:B------:R-:W-:Y:S01]  /*0530*/  @!P3 IMAD.MOV.U32 R16, RZ, RZ, R6 ;  /* 0x000000ffff10b224 */ /* 0x000fe200078e0006 */
[----:B------:R-:W-:Y:S01]  /*0540*/  SEL R19, RZ, 0x1, !P0 ;  /* 0x00000001ff137807 */ /* 0x000fe20004000000 */
[----:B------:R-:W-:Y:S01]  /*0550*/  @!P3 IMAD.MOV.U32 R17, RZ, RZ, R7 ;  /* 0x000000ffff11b224 */ /* 0x000fe200078e0007 */
[----:B------:R-:W-:-:S04]  /*0560*/  ISETP.GE.U32.AND P1, PT, R8, 0x2, PT ;  /* 0x000000020800780c */ /* 0x000fc80003f26070 */
[----:B------:R-:W-:Y:S01]  /*0570*/  SEL R19, R19, 0x2, P1 ;  /* 0x0000000213137807 */ /* 0x000fe20000800000 */
[----:B------:R0:W3:Y:S01]  /*0580*/  @!UP1 SYNCS.EXCH.64 URZ, [UR6+0x48], UR4 ;  /* 0x00004804063f95b2 */ /* 0x0000e20008000100 */
[----:B------:R-:W-:Y:S01]  /*0590*/  NOP ;  /* 0x0000000000007918 */ /* 0x000fe20000000000 */
[----:B---34-:R-:W-:Y:S06]  /*05a0*/  BAR.SYNC.DEFER_BLOCKING 0x0 ;  /* 0x0000000000007b1d */ /* 0x018fec0000010000 */
[----:B------:R-:W-:Y:S05]  /*05b0*/  @!P2 BRA `(.L_x_3) ;  /* 0x00000068006ca947 */ /* 0x000fea0003800000 */
[----:B------:R-:W-:-:S13]  /*05c0*/  ISETP.GT.U32.AND P0, PT, R8, 0x1, PT ;  /* 0x000000010800780c */ /* 0x000fda0003f04070 */
[----:B0-----:R-:W-:Y:S05]  /*05d0*/  @P0 EXIT ;  /* 0x000000000000094d */ /* 0x001fea0003800000 */
[----:B------:R-:W-:Y:S01]  /*05e0*/  ULDC.64 UR4, c[0x0][0x650] ;  /* 0x0001940000047ab9 */ /* 0x000fe20000000a00 */
[----:B------:R-:W-:Y:S01]  /*05f0*/  PRMT R0, RZ, 0x7610, R0 ;  /* 0x00007610ff007816 */ /* 0x000fe20000000000 */
[----:B------:R-:W-:Y:S01]  /*0600*/  IMAD.MOV.U32 R100, RZ, RZ, -0x1 ;  /* 0xffffffffff647424 */ /* 0x000fe200078e00ff */
[----:B------:R-:W-:Y:S01]  /*0610*/  ISETP.GE.U32.AND P0, PT, R16, UR4, PT ;  /* 0x0000000410007c0c */ /* 0x000fe2000bf06070 */
[----:B------:R-:W-:Y:S02]  /*0620*/  IMAD.MOV.U32 R90, RZ, RZ, -0x1 ;  /* 0xffffffffff5a7424 */ /* 0x000fe400078e00ff */
[----:B------:R-:W-:Y:S01]  /*0630*/  IMAD.MOV.U32 R23, RZ, RZ, -0x1 ;  /* 0xffffffffff177424 */ /* 0x000fe200078e00ff */
[----:B------:R-:W-:-:S13]  /*0640*/  ISETP.GE.U32.AND.EX P0, PT, R17, UR5, PT, P0 ;  /* 0x0000000511007c0c */ /* 0x000fda000bf06100 */
[----:B------:R-:W-:Y:S05]  /*0650*/  @P0 BRA `(.L_x_4) ;  /* 0x0000000400540947 */ /* 0x000fea0003800000 */
[----:B------:R-:W0:Y:S01]  /*0660*/  LDC.64 R14, c[0x0][0x628] ;  /* 0x00018a00ff0e7b82 */ /* 0x000e220000000a00 */
[----:B------:R-:W-:Y:S02]  /*0670*/  IMAD.MOV.U32 R6, RZ, RZ, R16 ;  /* 0x000000ffff067224 */ /* 0x000fe400078e0010 */
[----:B------:R-:W-:-:S05]  /*0680*/  IMAD.MOV.U32 R7, RZ, RZ, R17 ;  /* 0x000000ffff077224 */ /* 0x000fca00078e0011 */
[----:B------:R-:W1:Y:S08]  /*0690*/  LDC R0, c[0x0][0x630] ;  /* 0x00018c00ff007b82 */ /* 0x000e700000000800 */
[----:B------:R-:W2:Y:S01]  /*06a0*/  LDC.64 R20, c[0x0][0x620] ;  /* 0x00018800ff147b82 */ /* 0x000ea20000000a00 */
[----:B0-----:R-:W-:-:S04]  /*06b0*/  ISETP.NE.U32.AND P0, PT, R14, RZ, PT ;  /* 0x000000ff0e00720c */ /* 0x001fc80003f05070 */
[----:B------:R-:W-:-:S13]  /*06c0*/  ISETP.NE.AND.EX P0, PT, R15, RZ, PT, P0 ;  /* 0x000000ff0f00720c */ /* 0x000fda0003f05300 */
[----:B-12---:R-:W-:Y:S05]  /*06d0*/  @!P0 BRA `(.L_x_5) ;  /* 0x0000000000288947 */ /* 0x006fea0003800000 */
[----:B------:R-:W0:Y:S02]  /*06e0*/  LDC R11, c[0x0][0x634] ;  /* 0x00018d00ff0b7b82 */ /* 0x000e240000000800 */
[----:B0-----:R-:W-:-:S05]  /*06f0*/  IADD3 R11, P0, R16, R11, RZ ;  /* 0x0000000b100b7210 */ /* 0x001fca0007f1e0ff */
[----:B------:R-:W-:-:S04]  /*0700*/  IMAD.X R13, RZ, RZ, R17, P0 ;  /* 0x000000ffff0d7224 */ /* 0x000fc800000e0611 */
[----:B------:R-:W-:-:S04]  /*0710*/  IMAD.WIDE.U32 R6, R13, R14, RZ ;  /* 0x0000000e0d067225 */ /* 0x000fc800078e00ff */
[----:B------:R-:W-:-:S04]  /*0720*/  IMAD.WIDE.U32 R8, P0, R11, R15, R6 ;  /* 0x0000000f0b087225 */ /* 0x000fc80007800006 */
[----:B------:R-:W-:-:S04]  /*0730*/  IMAD.WIDE.U32 R6, R11, R14, RZ ;  /* 0x0000000e0b067225 */ /* 0x000fc800078e00ff */
[----:B------:R-:W-:Y:S01]  /*0740*/  IMAD.X R11, RZ, RZ, RZ, P0 ;  /* 0x000000ffff0b7224 */ /* 0x000fe200000e06ff */
[----:B------:R-:W-:Y:S01]  /*0750*/  IADD3 RZ, P0, R7, R8, RZ ;  /* 0x0000000807ff7210 */ /* 0x000fe20007f1e0ff */
[----:B------:R-:W-:-:S04]  /*0760*/  IMAD.MOV.U32 R10, RZ, RZ, R9 ;  /* 0x000000ffff0a7224 */ /* 0x000fc800078e0009 */
[----:B------:R-:W-:-:S08]  /*0770*/  IMAD.WIDE.U32.X R6, R13, R15, R10, P0 ;  /* 0x0000000f0d067225 */ /* 0x000fd000000e040a */
.L_x_5:
[-CC-:B------:R-:W-:Y:S01]  /*0780*/  SHF.R.U64 R23, R6, R0.reuse, R7.reuse ;  /* 0x0000000006177219 */ /* 0x180fe20000001207 */
[----:B------:R-:W0:Y:S01]  /*0790*/  LDC R10, c[0x0][0x618] ;  /* 0x00018600ff0a7b82 */ /* 0x000e220000000800 */
[----:B------:R-:W-:Y:S01]  /*07a0*/  SHF.R.U32.HI R5, RZ, R0, R7 ;  /* 0x00000000ff057219 */ /* 0x000fe20000011607 */
[----:B------:R-:W-:Y:S01]  /*07b0*/  ULDC UR4, c[0x0][0x150] ;  /* 0x0000540000047ab9 */ /* 0x000fe20000000800 */
[----:B------:R-:W-:Y:S02]  /*07c0*/  IADD3 R9, P0, RZ, -R23, RZ ;  /* 0x80000017ff097210 */ /* 0x000fe40007f1e0ff */
[----:B------:R-:W-:-:S03]  /*07d0*/  I2FP.F32.U32 R0, R4 ;  /* 0x0000000400007245 */ /* 0x000fc60000201000 */
[----:B------:R-:W1:Y:S01]  /*07e0*/  LDC.64 R28, c[0x0][0x640] ;  /* 0x00019000ff1c7b82 */ /* 0x000e620000000a00 */
[----:B------:R-:W-:Y:S02]  /*07f0*/  IMAD.X R11, RZ, RZ, ~R5, P0 ;  /* 0x000000ffff0b7224 */ /* 0x000fe400000e0e05 */
[----:B------:R-:W-:Y:S01]  /*0800*/  FMUL R0, R0, UR4 ;  /* 0x0000000400007c20 */ /* 0x000fe20008400000 */
[----:B------:R-:W-:Y:S01]  /*0810*/  IMAD.WIDE.U32 R6, R9, R20, R16 ;  /* 0x0000001409067225 */ /* 0x000fe200078e0010 */
[----:B------:R-:W-:-:S03]  /*0820*/  ULDC UR4, c[0x0][0x154] ;  /* 0x0000550000047ab9 */ /* 0x000fc60000000800 */
[----:B------:R-:W-:Y:S01]  /*0830*/  IMAD R8, R11, R20, RZ ;  /* 0x000000140b087224 */ /* 0x000fe200078e02ff */
[----:B------:R-:W2:Y:S01]  /*0840*/  LDC R5, c[0x0][0x144] ;  /* 0x00005100ff057b82 */ /* 0x000ea20000000800 */
[----:B------:R-:W3:Y:S02]  /*0850*/  F2I.U32.TRUNC.NTZ R0, R0 ;  /* 0x0000000000007305 */ /* 0x000ee4000020f000 */
[----:B------:R-:W-:-:S04]  /*0860*/  IMAD R9, R9, R21, R8 ;  /* 0x0000001509097224 */ /* 0x000fc800078e0208 */
[----:B------:R-:W-:Y:S01]  /*0870*/  IMAD.IADD R7, R7, 0x1, R9 ;  /* 0x0000000107077824 */ /* 0x000fe200078e0209 */
[----:B------:R-:W4:Y:S01]  /*0880*/  LDC R12, c[0x0][0x608] ;  /* 0x00018200ff0c7b82 */ /* 0x000f220000000800 */
[----:B------:R-:W-:-:S03]  /*0890*/  IMAD.MOV.U32 R9, RZ, RZ, -0x1 ;  /* 0xffffffffff097424 */ /* 0x000fc600078e00ff */
[-CC-:B0-----:R-:W-:Y:S02]  /*08a0*/  SHF.R.U64 R20, R6, R10.reuse, R7.reuse ;  /* 0x0000000a06147219 */ /* 0x181fe40000001207 */
[----:B------:R-:W-:Y:S02]  /*08b0*/  I2FP.F32.U32 R6, R3 ;  /* 0x0000000300067245 */ /* 0x000fe40000201000 */
[----:B------:R-:W0:Y:S01]  /*08c0*/  LDC R26, c[0x0][0x658] ;  /* 0x00019600ff1a7b82 */ /* 0x000e220000000800 */
[----:B-1----:R-:W-:Y:S01]  /*08d0*/  ISETP.NE.U32.AND P0, PT, R28, RZ, PT ;  /* 0x000000ff1c00720c */ /* 0x002fe20003f05070 */
[----:B---3--:R-:W-:Y:S01]  /*08e0*/  IMAD.MOV R8, RZ, RZ, -R0 ;  /* 0x000000ffff087224 */ /* 0x008fe200078e0a00 */
[----:B------:R-:W-:Y:S01]  /*08f0*/  SHF.R.U32.HI R7, RZ, R10, R7 ;  /* 0x0000000aff077219 */ /* 0x000fe20000011607 */
[----:B------:R-:W-:Y:S01]  /*0900*/  FMUL R6, R6, UR4 ;  /* 0x0000000406067c20 */ /* 0x000fe20008400000 */
[----:B------:R-:W-:-:S03]  /*0910*/  ISETP.NE.AND.EX P0, PT, R29, RZ, PT, P0 ;  /* 0x000000ff1d00720c */ /* 0x000fc60003f05300 */
[----:B------:R-:W1:Y:S01]  /*0920*/  LDC R14, c[0x0][0x148] ;  /* 0x00005200ff0e7b82 */ /* 0x000e620000000800 */
[----:B--2---:R-:W-:-:S07]  /*0930*/  IMAD R0, R5, R8, R4 ;  /* 0x0000000805007224 */ /* 0x004fce00078e0204 */
[----:B------:R-:W2:Y:S01]  /*0940*/  LDC R24, c[0x0][0x600] ;  /* 0x00018000ff187b82 */ /* 0x000ea20000000800 */
[-CC-:B----4-:R-:W-:Y:S02]  /*0950*/  SHF.R.U64 R30, R20, R12.reuse, R7.reuse ;  /* 0x0000000c141e7219 */ /* 0x190fe40000001207 */
[----:B------:R-:W-:Y:S01]  /*0960*/  SHF.R.U32.HI R5, RZ, R12, R7 ;  /* 0x0000000cff057219 */ /* 0x000fe20000011607 */
[----:B------:R-:W-:Y:S01]  /*0970*/  IMAD.MOV.U32 R7, RZ, RZ, 0x1 ;  /* 0x00000001ff077424 */ /* 0x000fe200078e00ff */
[----:B------:R3:W4:Y:S03]  /*0980*/  F2I.U32.TRUNC.NTZ R12, R6 ;  /* 0x00000006000c7305 */ /* 0x000726000020f000 */
[----:B------:R-:W1:Y:S01]  /*0990*/  LDC R15, c[0x0][0x648] ;  /* 0x00019200ff0f7b82 */ /* 0x000e620000000800 */
[-C--:B0-----:R-:W-:Y:S02]  /*09a0*/  SHF.L.U32 R4, R9, R26.reuse, RZ ;  /* 0x0000001a09047219 */ /* 0x081fe400000006ff */
[----:B------:R-:W-:-:S02]  /*09b0*/  SHF.R.U64 R32, R30, R26, R5 ;  /* 0x0000001a1e207219 */ /* 0x000fc40000001205 */
[----:B------:R-:W-:Y:S02]  /*09c0*/  LOP3.LUT R11, RZ, R4, RZ, 0x33, !PT ;  /* 0x00000004ff0b7212 */ /* 0x000fe400078e33ff */
[-C--:B------:R-:W-:Y:S01]  /*09d0*/  SHF.R.U32.HI R5, RZ, R26.reuse, R5 ;  /* 0x0000001aff057219 */ /* 0x080fe20000011605 */
[----:B------:R-:W0:Y:S01]  /*09e0*/  LDC R21, c[0x0][0x638] ;  /* 0x00018e00ff157b82 */ /* 0x000e220000000800 */
[----:B------:R-:W-:Y:S01]  /*09f0*/  SHF.L.U32 R10, R7, R26, RZ ;  /* 0x0000001a070a7219 */ /* 0x000fe200000006ff */
[----:B------:R-:W-:-:S06]  /*0a00*/  IMAD.MOV.U32 R4, RZ, RZ, R32 ;  /* 0x000000ffff047224 */ /* 0x000fcc00078e0020 */
[----:B------:R-:W0:Y:S01]  /*0a10*/  LDC R100, c[0x0][0x610] ;  /* 0x00018400ff647b82 */ /* 0x000e220000000800 */
[----:B---34-:R-:W-:Y:S05]  /*0a20*/  @!P0 BRA `(.L_x_6) ;  /* 0x0000000000288947 */ /* 0x018fea0003800000 */
[----:B------:R-:W3:Y:S02]  /*0a30*/  LDC R9, c[0x0][0x64c] ;  /* 0x00019300ff097b82 */ /* 0x000ee40000000800 */
[----:B---3--:R-:W-:-:S05]  /*0a40*/  IADD3 R9, P0, R32, R9, RZ ;  /* 0x0000000920097210 */ /* 0x008fca0007f1e0ff */
        /* <DEDUP_REMOVED lines=8> */
.L_x_6:
[----:B-1----:R-:W-:Y:S01]  /*0ad0*/  SHF.R.U64 R4, R4, R15, R5 ;  /* 0x0000000f04047219 */ /* 0x002fe20000001205 */
[----:B--2---:R-:W-:Y:S01]  /*0ae0*/  VIADD R5, R24, 0xffffffff ;  /* 0xffffffff18057836 */ /* 0x004fe20000000000 */
[----:B------:R-:W-:Y:S01]  /*0af0*/  LOP3.LUT R11, R30, R11, RZ, 0xc0, !PT ;  /* 0x0000000b1e0b7212 */ /* 0x000fe200078ec0ff */
[----:B------:R-:W-:Y:S02]  /*0b00*/  IMAD.MOV R12, RZ, RZ, -R12 ;  /* 0x000000ffff0c7224 */ /* 0x000fe400078e0a0c */
[----:B------:R-:W-:Y:S01]  /*0b10*/  IMAD.MOV R6, RZ, RZ, -R4 ;  /* 0x000000ffff067224 */ /* 0x000fe200078e0a04 */
[----:B------:R-:W-:Y:S01]  /*0b20*/  LOP3.LUT R5, R20, R5, RZ, 0xc0, !PT ;  /* 0x0000000514057212 */ /* 0x000fe200078ec0ff */
[----:B------:R-:W-:Y:S02]  /*0b30*/  @P3 IMAD R0, R14, R12, R3 ;  /* 0x0000000c0e003224 */ /* 0x000fe400078e0203 */
[----:B------:R-:W-:Y:S02]  /*0b40*/  IMAD R11, R10, R4, R11 ;  /* 0x000000040a0b7224 */ /* 0x000fe400078e020b */
[----:B0-----:R-:W-:-:S02]  /*0b50*/  IMAD R3, R6, R21, R32 ;  /* 0x0000001506037224 */ /* 0x001fc400078e0220 */
[----:B------:R-:W-:Y:S02]  /*0b60*/  IMAD R100, R11, R100, R0 ;  /* 0x000000640b647224 */ /* 0x000fe400078e0200 */
[----:B------:R-:W-:Y:S02]  /*0b70*/  IMAD R3, R3, R24, R5 ;  /* 0x0000001803037224 */ /* 0x000fe400078e0205 */
[----:B------:R-:W-:-:S03]  /*0b80*/  IMAD.MOV.U32 R0, RZ, RZ, 0x1 ;  /* 0x00000001ff007424 */ /* 0x000fc600078e00ff */
[----:B------:R-:W-:Y:S02]  /*0b90*/  SEL R90, R3, R100, !P3 ;  /* 0x00000064035a7207 */ /* 0x000fe40005800000 */
[----:B------:R-:W-:-:S07]  /*0ba0*/  SEL R100, R100, R3, !P3 ;  /* 0x0000000364647207 */ /* 0x000fce0005800000 */
.L_x_4:
[----:B------:R-:W-:-:S08]  /*0bb0*/  NOP ;  /* 0x0000000000007918 */ /* 0x000fd00000000000 */
[----:B------:R-:W0:Y:S02]  /*0bc0*/  USETMAXREG.TRY_ALLOC.CTAPOOL UP0, 0xe8 ;  /* 0x000000e8000079c8 */ /* 0x000e240008000600 */
[----:B0-----:R-:W-:-:S13]  /*0bd0*/  PLOP3.LUT P0, PT, PT, PT, UP0, 0x80, 0x0 ;  /* 0x000000000000781c */ /* 0x001fda0003f0f008 */
[----:B------:R-:W-:Y:S05]  /*0be0*/  @!P0 BRA `(.L_x_4) ;  /* 0xfffffffc00f08947 */ /* 0x000fea000383ffff */
[----:B------:R-:W-:Y:S01]  /*0bf0*/  ULDC.64 UR4, c[0x0][0x598] ;  /* 0x0001660000047ab9 */ /* 0x000fe20000000a00 */
[----:B------:R-:W-:Y:S01]  /*0c00*/  ULDC.64 UR36, c[0x0][0x208] ;  /* 0x0000820000247ab9 */ /* 0x000fe20000000a00 */
[----:B------:R-:W-:-:S04]  /*0c10*/  ISETP.NE.U32.AND P0, PT, RZ, UR4, PT ;  /* 0x00000004ff007c0c */ /* 0x000fc8000bf05070 */
[----:B------:R-:W-:-:S13]  /*0c20*/  ISETP.NE.AND.EX P0, PT, RZ, UR5, PT, P0 ;  /* 0x00000005ff007c0c */ /* 0x000fda000bf05300 */
[----:B------:R-:W-:Y:S05]  /*0c30*/  @!P0 BRA `(.L_x_7) ;  /* 0x00000000001c8947 */ /* 0x000fea0003800000 */
[----:B------:R-:W0:Y:S02]  /*0c40*/  LDC.64 R4, c[0x0][0x598] ;  /* 0x00016600ff047b82 */ /* 0x000e240000000a00 */
[----:B0-----:R-:W2:Y:S02]  /*0c50*/  LDG.E.64 R4, desc[UR36][R4.64] ;  /* 0x0000002404047981 */ /* 0x001ea4000c1e1b00 */
[----:B--2---:R-:W-:-:S04]  /*0c60*/  ISETP.NE.U32.AND P0, PT, R4, RZ, PT ;  /* 0x000000ff0400720c */ /* 0x004fc80003f05070 */
[----:B------:R-:W-:-:S13]  /*0c70*/  ISETP.NE.AND.EX P0, PT, R5, RZ, PT, P0 ;  /* 0x000000ff0500720c */ /* 0x000fda0003f05300 */
[----:B------:R-:W-:Y:S05]  /*0c80*/  @!P0 BRA `(.L_x_7) ;  /* 0x0000000000088947 */ /* 0x000fea0003800000 */
[----:B------:R0:W5:Y:S01]  /*0c90*/  LD.E R88, desc[UR36][R4.64] ;  /* 0x0000002404587980 */ /* 0x000162000c101900 */
[----:B------:R-:W-:Y:S05]  /*0ca0*/  BRA `(.L_x_8) ;  /* 0x0000000000247947 */ /* 0x000fea0003800000 */
.L_x_7:
[----:B------:R-:W-:Y:S02]  /*0cb0*/  ULDC.64 UR4, c[0x0][0x588] ;  /* 0x0001620000047ab9 */ /* 0x000fe40000000a00 */
[----:B------:R-:W-:-:S04]  /*0cc0*/  ISETP.NE.U32.AND P0, PT, RZ, UR4, PT ;  /* 0x00000004ff007c0c */ /* 0x000fc8000bf05070 */
[----:B------:R-:W-:-:S13]  /*0cd0*/  ISETP.NE.AND.EX P0, PT, RZ, UR5, PT, P0 ;  /* 0x00000005ff007c0c */ /* 0x000fda000bf05300 */
[----:B------:R-:W-:Y:S05]  /*0ce0*/  @!P0 BRA `(.L_x_9) ;  /* 0x00000000000c8947 */ /* 0x000fea0003800000 */
[----:B------:R-:W0:Y:S02]  /*0cf0*/  LDC.64 R88, c[0x0][0x588] ;  /* 0x00016200ff587b82 */ /* 0x000e240000000a00 */
[----:B0-----:R1:W5:Y:S01]  /*0d00*/  LDG.E R88, desc[UR36][R88.64] ;  /* 0x0000002458587981 */ /* 0x001362000c1e1900 */
[----:B------:R-:W-:Y:S05]  /*0d10*/  BRA `(.L_x_8) ;  /* 0x0000000000087947 */ /* 0x000fea0003800000 */
.L_x_9:
[----:B------:R-:W-:Y:S02]  /*0d20*/  ULDC UR4, c[0x0][0x580] ;  /* 0x0001600000047ab9 */ /* 0x000fe40000000800 */
[----:B------:R-:W-:-:S07]  /*0d30*/  IMAD.U32 R88, RZ, RZ, UR4 ;  /* 0x00000004ff587e24 */ /* 0x000fce000f8e00ff */
.L_x_8:
[----:B------:R-:W-:Y:S02]  /*0d40*/  ULDC.64 UR4, c[0x0][0x5a0] ;  /* 0x0001680000047ab9 */ /* 0x000fe40000000a00 */
[----:B------:R-:W-:-:S04]  /*0d50*/  ISETP.NE.U32.AND P0, PT, RZ, UR4, PT ;  /* 0x00000004ff007c0c */ /* 0x000fc8000bf05070 */
[----:B------:R-:W-:-:S13]  /*0d60*/  ISETP.NE.AND.EX P0, PT, RZ, UR5, PT, P0 ;  /* 0x00000005ff007c0c */ /* 0x000fda000bf05300 */
[----:B------:R-:W-:Y:S05]  /*0d70*/  @!P0 BRA `(.L_x_10) ;  /* 0x00000000001c8947 */ /* 0x000fea0003800000 */
[----:B0-----:R-:W0:Y:S02]  /*0d80*/  LDC.64 R4, c[0x0][0x5a0] ;  /* 0x00016800ff047b82 */ /* 0x001e240000000a00 */
[----:B0-----:R-:W2:Y:S02]  /*0d90*/  LDG.E.64 R4, desc[UR36][R4.64] ;  /* 0x0000002404047981 */ /* 0x001ea4000c1e1b00 */
[----:B--2---:R-:W-:-:S04]  /*0da0*/  ISETP.NE.U32.AND P0, PT, R4, RZ, PT ;  /* 0x000000ff0400720c */ /* 0x004fc80003f05070 */
[----:B------:R-:W-:-:S13]  /*0db0*/  ISETP.NE.AND.EX P0, PT, R5, RZ, PT, P0 ;  /* 0x000000ff0500720c */ /* 0x000fda0003f05300 */
[----:B------:R-:W-:Y:S05]  /*0dc0*/  @!P0 BRA `(.L_x_10) ;  /* 0x0000000000088947 */ /* 0x000fea0003800000 */
[----:B-1----:R0:W5:Y:S01]  /*0dd0*/  LD.E R89, desc[UR36][R4.64] ;  /* 0x0000002404597980 */ /* 0x002162000c101900 */
[----:B------:R-:W-:Y:S05]  /*0de0*/  BRA `(.L_x_11) ;  /* 0x0000000000247947 */ /* 0x000fea0003800000 */
.L_x_10:
[----:B------:R-:W-:Y:S02]  /*0df0*/  ULDC.64 UR4, c[0x0][0x590] ;  /* 0x0001640000047ab9 */ /* 0x000fe40000000a00 */
[----:B------:R-:W-:-:S04]  /*0e00*/  ISETP.NE.U32.AND P0, PT, RZ, UR4, PT ;  /* 0x00000004ff007c0c */ /* 0x000fc8000bf05070 */
[----:B------:R-:W-:-:S13]  /*0e10*/  ISETP.NE.AND.EX P0, PT, RZ, UR5, PT, P0 ;  /* 0x00000005ff007c0c */ /* 0x000fda000bf05300 */
[----:B------:R-:W-:Y:S05]  /*0e20*/  @!P0 BRA `(.L_x_12) ;  /* 0x00000000000c8947 */ /* 0x000fea0003800000 */
[----:B0-----:R-:W1:Y:S02]  /*0e30*/  LDC.64 R4, c[0x0][0x590] ;  /* 0x00016400ff047b82 */ /* 0x001e640000000a00 */
[----:B-1----:R1:W5:Y:S01]  /*0e40*/  LDG.E R89, desc[UR36][R4.64] ;  /* 0x0000002404597981 */ /* 0x002362000c1e1900 */
[----:B------:R-:W-:Y:S05]  /*0e50*/  BRA `(.L_x_11) ;  /* 0x0000000000087947 */ /* 0x000fea0003800000 */
.L_x_12:
[----:B------:R-:W-:Y:S02]  /*0e60*/  ULDC UR4, c[0x0][0x584] ;  /* 0x0001610000047ab9 */ /* 0x000fe40000000800 */
[----:B-1----:R-:W-:-:S07]  /*0e70*/  IMAD.U32 R89, RZ, RZ, UR4 ;  /* 0x00000004ff597e24 */ /* 0x002fce000f8e00ff */
.L_x_11:
[----:B------:R-:W-:-:S13]  /*0e80*/  LOP3.LUT P0, RZ, R0, 0xff, RZ, 0xc0, !PT ;  /* 0x000000ff00ff7812 */ /* 0x000fda000780c0ff */
[----:B------:R-:W-:Y:S05]  /*0e90*/  @!P0 EXIT ;  /* 0x000000000000894d */ /* 0x000fea0003800000 */
[----:B------:R-:W-:Y:S01]  /*0ea0*/  ULDC UR4, c[0x0][0x28c] ;  /* 0x0000a30000047ab9 */ /* 0x000fe20000000800 */
[----:B------:R-:W-:Y:S01]  /*0eb0*/  LOP3.LUT R104, R19, 0x1, RZ, 0xfc, !PT ;  /* 0x0000000113687812 */ /* 0x000fe200078efcff */
[----:B------:R-:W-:Y:S01]  /*0ec0*/  UIADD3 UR4, UR4, 0x1f, URZ ;  /* 0x0000001f04047890 */ /* 0x000fe2000fffe03f */
[----:B------:R-:W-:Y:S01]  /*0ed0*/  UMOV UR38, URZ ;  /* 0x0000003f00267c82 */ /* 0x000fe20008000000 */
[----:B------:R-:W-:Y:S02]  /*0ee0*/  UMOV UR39, URZ ;  /* 0x0000003f00277c82 */ /* 0x000fe40008000000 */
[----:B------:R-:W-:-:S04]  /*0ef0*/  USHF.R.S32.HI UR5, URZ, 0x1f, UR4 ;  /* 0x0000001f3f057899 */ /* 0x000fc80008011404 */
[----:B------:R-:W-:-:S04]  /*0f00*/  ULEA.HI UR5, UR5, UR4, URZ, 0x5 ;  /* 0x0000000405057291 */ /* 0x000fc8000f8f283f */
[----:B------:R-:W-:-:S12]  /*0f10*/  USHF.R.S32.HI UR40, URZ, 0x5, UR5 ;  /* 0x000000053f287899 */ /* 0x000fd80008011405 */
.L_x_156:
[----:B------:R-:W-:Y:S01]  /*0f20*/  LOP3.LUT R0, R18, 0x80, RZ, 0xc0, !PT ;  /* 0x0000008012007812 */ /* 0x000fe200078ec0ff */
[----:B------:R-:W2:Y:S01]  /*0f30*/  S2UR UR7, SR_CgaCtaId ;  /* 0x00000000000779c3 */ /* 0x000ea20000008800 */
[----:B------:R-:W-:Y:S02]  /*0f40*/  UMOV UR6, 0x400 ;  /* 0x0000040000067882 */ /* 0x000fe40000000000 */
[----:B------:R-:W-:-:S06]  /*0f50*/  SHF.R.U32.HI R0, RZ, 0x7, R0 ;  /* 0x00000007ff007819 */ /* 0x000fcc0000011600 */
[----:B---3--:R-:W3:Y:S01]  /*0f60*/  SHFL.IDX PT, R0, R0, RZ, 0x1f ;  /* 0x00001fff00007589 */ /* 0x008ee200000e0000 */
[----:B--2---:R-:W-:Y:S01]  /*0f70*/  ULEA UR42, UR7, UR6, 0x18 ;  /* 0x00000006072a7291 */ /* 0x004fe2000f8ec03f */
[----:B---3--:R-:W-:-:S13]  /*0f80*/  R2UR UR4, R0 ;  /* 0x00000000000472ca */ /* 0x008fda00000e0000 */
[----:B------:R-:W-:-:S04]  /*0f90*/  ULEA.HI UR5, UR4, UR4, URZ, 0x1 ;  /* 0x0000000404057291 */ /* 0x000fc8000f8f083f */
[----:B------:R-:W-:-:S04]  /*0fa0*/  ULOP3.LUT UR5, UR5, 0x7fffe, URZ, 0xc0, !UPT ;  /* 0x0007fffe05057892 */ /* 0x000fc8000f8ec03f */
[----:B------:R-:W-:-:S03]  /*0fb0*/  UIADD3 UR5, UR4, -UR5, URZ ;  /* 0x8000000504057290 */ /* 0x000fc6000fffe03f */
[----:B------:R-:W-:Y:S01]  /*0fc0*/  ULDC UR4, c[0x0][0x28c] ;  /* 0x0000a30000047ab9 */ /* 0x000fe20000000800 */
[----:B------:R-:W-:Y:S01]  /*0fd0*/  ULEA UR5, UR5, UR42, 0xd ;  /* 0x0000002a05057291 */ /* 0x000fe2000f8e683f */
[----:B------:R-:W-:-:S03]  /*0fe0*/  ISETP.LT.AND P0, PT, RZ, UR4, PT ;  /* 0x00000004ff007c0c */ /* 0x000fc6000bf01270 */
[----:B------:R-:W-:-:S04]  /*0ff0*/  UIADD3 UR5, UR5, 0x100, URZ ;  /* 0x0000010005057890 */ /* 0x000fc8000fffe03f */
[----:B------:R-:W-:-:S04]  /*1000*/  USHF.R.U32.HI UR5, URZ, 0x4, UR5 ;  /* 0x000000043f057899 */ /* 0x000fc80008011605 */
[----:B------:R-:W-:Y:S02]  /*1010*/  ULOP3.LUT UR41, UR5, 0x3fff, URZ, 0xc0, !UPT ;  /* 0x00003fff05297892 */ /* 0x000fe4000f8ec03f */
[----:B01--4-:R-:W-:Y:S10]  /*1020*/  @P0 BRA `(.L_x_13) ;  /* 0x0000000000400947 */ /* 0x013ff40003800000 */
[----:B------:R-:W-:Y:S01]  /*1030*/  MOV R0, 0x0 ;  /* 0x0000000000007802 */ /* 0x000fe20000000f00 */
[----:B------:R-:W-:Y:S01]  /*1040*/  ULDC.64 UR4, c[0x4][0x68] ;  /* 0x01001a0000047ab9 */ /* 0x000fe20000000a00 */
[----:B------:R-:W-:Y:S01]  /*1050*/  ULDC.64 UR6, c[0x4][0x8] ;  /* 0x0100020000067ab9 */ /* 0x000fe20000000a00 */
[----:B01----:R-:W-:Y:S01]  /*1060*/  IMAD.U32 R4, RZ, RZ, UR4 ;  /* 0x00000004ff047e24 */ /* 0x003fe2000f8e00ff */
[----:B------:R0:W1:Y:S01]  /*1070*/  LDC.64 R14, c[0x4][R0] ;  /* 0x01000000000e7b82 */ /* 0x0000620000000a00 */
[----:B------:R-:W-:Y:S01]  /*1080*/  IMAD.U32 R5, RZ, RZ, UR5 ;  /* 0x00000005ff057e24 */ /* 0x000fe2000f8e00ff */
[----:B------:R-:W-:Y:S01]  /*1090*/  ULDC.64 UR4, c[0x4][0x70] ;  /* 0x01001c0000047ab9 */ /* 0x000fe20000000a00 */
[----:B------:R-:W-:Y:S02]  /*10a0*/  IMAD.U32 R10, RZ, RZ, UR6 ;  /* 0x00000006ff0a7e24 */ /* 0x000fe4000f8e00ff */
[----:B------:R-:W-:Y:S02]  /*10b0*/  IMAD.U32 R6, RZ, RZ, UR4 ;  /* 0x00000004ff067e24 */ /* 0x000fe4000f8e00ff */
[----:B------:R-:W-:-:S02]  /*10c0*/  IMAD.U32 R7, RZ, RZ, UR5 ;  /* 0x00000005ff077e24 */ /* 0x000fc4000f8e00ff */
[----:B------:R-:W-:Y:S02]  /*10d0*/  IMAD.U32 R11, RZ, RZ, UR7 ;  /* 0x00000007ff0b7e24 */ /* 0x000fe4000f8e00ff */
[----:B------:R-:W-:Y:S02]  /*10e0*/  IMAD.MOV.U32 R8, RZ, RZ, 0x1e1 ;  /* 0x000001e1ff087424 */ /* 0x000fe400078e00ff */
[----:B------:R-:W-:Y:S02]  /*10f0*/  IMAD.MOV.U32 R12, RZ, RZ, 0x1 ;  /* 0x00000001ff0c7424 */ /* 0x000fe400078e00ff */
[----:B0-----:R-:W-:-:S07]  /*1100*/  IMAD.MOV.U32 R13, RZ, RZ, RZ ;  /* 0x000000ffff0d7224 */ /* 0x001fce00078e00ff */
[----:B------:R-:W-:-:S07]  /*1110*/  LEPC R20, `(.L_x_13) ;  /* 0x000000001014794e */ /* 0x000fce0000000000 */
[----:B-1---5:R-:W-:Y:S05]  /*1120*/  CALL.ABS.NOINC R14 ;  /* 0x000000000e007343 */ /* 0x022fea0003c00000 */
.L_x_13:
[----:B------:R-:W-:-:S13]  /*1130*/  ISETP.NE.AND P0, PT, R104, 0x3, PT ;  /* 0x000000036800780c */ /* 0x000fda0003f05270 */
[----:B------:R-:W-:Y:S05]  /*1140*/  @!P0 BRA `(.L_x_14) ;  /* 0x0000000000048947 */ /* 0x000fea0003800000 */
[----:B------:R-:W-:Y:S01]  /*1150*/  BPT.TRAP 0x1 ;  /* 0x000000040000795c */ /* 0x000fe20000300000 */
.L_x_14:
[----:B------:R-:W-:Y:S02]  /*1160*/  IMAD.U32 R3, RZ, RZ, UR39 ;  /* 0x00000027ff037e24 */ /* 0x000fe4000f8e00ff */
[----:B------:R-:W-:-:S03]  /*1170*/  IMAD.U32 R0, RZ, RZ, UR38 ;  /* 0x00000026ff007e24 */ /* 0x000fc6000f8e00ff */
[----:B------:R-:W-:Y:S02]  /*1180*/  LEA R3, R3, UR42, 0x3 ;  /* 0x0000002a03037c11 */ /* 0x000fe4000f8e18ff */
[----:B------:R-:W-:-:S04]  /*1190*/  SHF.L.U32 R0, R0, 0x1f, RZ ;  /* 0x0000001f00007819 */ /* 0x000fc800000006ff */
[----:B------:R2:W3:Y:S01]  /*11a0*/  SYNCS.PHASECHK.TRANS64.TRYWAIT P1, [R3+URZ], R0 ;  /* 0x00000000030075a7 */ /* 0x0004e2000802017f */
[----:B------:R-:W-:Y:S05]  /*11b0*/  @!P0 BRA `(.L_x_15) ;  /* 0x0000000000048947 */ /* 0x000fea0003800000 */
[----:B------:R-:W-:Y:S01]  /*11c0*/  BPT.TRAP 0x1 ;  /* 0x000000040000795c */ /* 0x000fe20000300000 */
.L_x_15:
[----:B---3--:R-:W-:Y:S05]  /*11d0*/  @P1 BRA `(.L_x_16) ;  /* 0x0000000000081947 */ /* 0x008fea0003800000 */
[----:B------:R-:W3:Y:S02]  /*11e0*/  SYNCS.PHASECHK.TRANS64.TRYWAIT P1, [R3+URZ], R0 ;  /* 0x00000000030075a7 */ /* 0x000ee4000802017f */
[----:B---3--:R-:W-:Y:S05]  /*11f0*/  @!P1 BRA `(.L_x_17) ;  /* 0x0000007000c49947 */ /* 0x008fea0003800000 */
.L_x_16:
[----:B------:R-:W-:-:S04]  /*1200*/  UISETP.LT.AND UP0, UPT, UR40, 0x1, UPT ;  /* 0x000000012800788c */ /* 0x000fc8000bf01270 */
[----:B------:R-:W-:-:S04]  /*1210*/  USEL UR4, UR40, 0x1, UP0 ;  /* 0x0000000128047887 */ /* 0x000fc80008000000 */
[----:B------:R-:W-:-:S06]  /*1220*/  UIADD3 UR4, UR40, -UR4, URZ ;  /* 0x8000000428047290 */ /* 0x000fcc000fffe03f */
[----:B--23--:R-:W-:Y:S01]  /*1230*/  IMAD.U32 R0, RZ, RZ, UR4 ;  /* 0x00000004ff007e24 */ /* 0x00cfe2000f8e00ff */
[----:B------:R-:W-:Y:S05]  /*1240*/  WARPSYNC.ALL ;  /* 0x0000000000007948 */ /* 0x000fea0003800000 */
[----:B------:R-:W-:Y:S01]  /*1250*/  ISETP.GE.AND P1, PT, R0, 0x1, PT ;  /* 0x000000010000780c */ /* 0x000fe20003f26270 */
[----:B------:R-:W-:Y:S01]  /*1260*/  UIADD3 UR4, UR42, 0x18100, URZ ;  /* 0x000181002a047890 */ /* 0x000fe2000fffe03f */
[----:B------:R-:W-:Y:S01]  /*1270*/  WARPGROUP.ARRIVE ;  /* 0x00000000000079c5 */ /* 0x000fe20000000000 */
[----:B------:R-:W-:Y:S01]  /*1280*/  UMOV UR9, 0x40000040 ;  /* 0x4000004000097882 */ /* 0x000fe20000000000 */
[----:B------:R-:W-:Y:S01]  /*1290*/  UMOV UR11, 0x40000040 ;  /* 0x40000040000b7882 */ /* 0x000fe20000000000 */
[----:B------:R-:W-:-:S04]  /*12a0*/  USHF.R.U32.HI UR4, URZ, 0x4, UR4 ;  /* 0x000000043f047899 */ /* 0x000fc80008011604 */
[----:B------:R-:W-:Y:S02]  /*12b0*/  ULOP3.LUT UR5, UR4, 0x3fff, URZ, 0xc0, !UPT ;  /* 0x00003fff04057892 */ /* 0x000fe4000f8ec03f */
[----:B------:R-:W-:Y:S02]  /*12c0*/  ULOP3.LUT UR4, UR41, 0x10000, URZ, 0xfc, !UPT ;  /* 0x0001000029047892 */ /* 0x000fe4000f8efc3f */
[----:B------:R-:W-:Y:S02]  /*12d0*/  ULOP3.LUT UR5, UR5, 0x10000, URZ, 0xfc, !UPT ;  /* 0x0001000005057892 */ /* 0x000fe4000f8efc3f */
[----:B------:R-:W-:Y:S02]  /*12e0*/  ULEA UR7, UR39, UR4, 0xb ;  /* 0x0000000427077291 */ /* 0x000fe4000f8e583f */
[----:B------:R-:W-:Y:S02]  /*12f0*/  ULEA UR6, UR39, UR5, 0x9 ;  /* 0x0000000527067291 */ /* 0x000fe4000f8e483f */
[----:B------:R-:W-:-:S03]  /*1300*/  UIADD3 UR12, UR7, 0x400, URZ ;  /* 0x00000400070c7890 */ /* 0x000fc6000fffe03f */
[----:B------:R-:W-:Y:S02]  /*1310*/  UMOV UR8, UR7 ;  /* 0x0000000700087c82 */ /* 0x000fe40008000000 */
[----:B------:R-:W-:Y:S02]  /*1320*/  UMOV UR10, UR6 ;  /* 0x00000006000a7c82 */ /* 0x000fe40008000000 */
[----:B------:R-:W-:Y:S01]  /*1330*/  HGMMA.64x64x8.F32.TF32 R56, gdesc[UR8], RZ, !UPT, gsb0 ;  /* 0x04e00000083879f0 */ /* 0x000fe2000c0028ff */
[----:B------:R-:W-:Y:S01]  /*1340*/  UMOV UR8, UR12 ;  /* 0x0000000c00087c82 */ /* 0x000fe20008000000 */
[----:B------:R-:W-:Y:S01]  /*1350*/  UMOV UR9, 0x40000040 ;  /* 0x4000004000097882 */ /* 0x000fe20000000000 */
[----:B------:R-:W-:Y:S01]  /*1360*/  UIADD3 UR12, UR7, 0x402, URZ ;  /* 0x00000402070c7890 */ /* 0x000fe2000fffe03f */
[----:B------:R-:W-:Y:S02]  /*1370*/  WARPGROUP.DEPBAR.LE gsb0, 0x0 ;  /* 0x00008000000079c5 */ /* 0x000fe40000010000 */
[----:B------:R-:W-:-:S06]  /*1380*/  WARPGROUP.ARRIVE ;  /* 0x00000000000079c5 */ /* 0x000fcc0000000000 */
[----:B------:R-:W-:Y:S01]  /*1390*/  HGMMA.64x64x8.F32.TF32 R24, gdesc[UR8], RZ, !UPT, gsb0 ;  /* 0x04e00000081879f0 */ /* 0x000fe2000c0028ff */
[----:B------:R-:W-:Y:S02]  /*13a0*/  UIADD3 UR8, UR7, 0x2, URZ ;  /* 0x0000000207087890 */ /* 0x000fe4000fffe03f */
[----:B------:R-:W-:Y:S01]  /*13b0*/  UIADD3 UR10, UR6, 0x2, URZ ;  /* 0x00000002060a7890 */ /* 0x000fe2000fffe03f */
[----:B------:R-:W-:Y:S01]  /*13c0*/  UMOV UR9, 0x40000040 ;  /* 0x4000004000097882 */ /* 0x000fe20000000000 */
[----:B------:R-:W-:Y:S01]  /*13d0*/  UMOV UR11, 0x40000040 ;  /* 0x40000040000b7882 */ /* 0x000fe20000000000 */
[----:B------:R-:W-:Y:S02]  /*13e0*/  WARPGROUP.DEPBAR.LE gsb0, 0x0 ;  /* 0x00008000000079c5 */ /* 0x000fe40000010000 */
[----:B------:R-:W-:-:S06]  /*13f0*/  WARPGROUP.ARRIVE ;  /* 0x00000000000079c5 */ /* 0x000fcc0000000000 */
[----:B------:R-:W-:Y:S01]  /*1400*/  HGMMA.64x64x8.F32.TF32 R56, gdesc[UR8], R56, gsb0 ;  /* 0x04e00000083879f0 */ /* 0x000fe20008002838 */
[----:B------:R-:W-:Y:S01]  /*1410*/  UMOV UR8, UR12 ;  /* 0x0000000c00087c82 */ /* 0x000fe20008000000 */
[----:B------:R-:W-:Y:S01]  /*1420*/  UMOV UR9, 0x40000040 ;  /* 0x4000004000097882 */ /* 0x000fe20000000000 */
[----:B------:R-:W-:Y:S01]  /*1430*/  UIADD3 UR12, UR7, 0x404, URZ ;  /* 0x00000404070c7890 */ /* 0x000fe2000fffe03f */
[----:B------:R-:W-:Y:S02]  /*1440*/  WARPGROUP.DEPBAR.LE gsb0, 0x0 ;  /* 0x00008000000079c5 */ /* 0x000fe40000010000 */
[----:B------:R-:W-:-:S06]  /*1450*/  WARPGROUP.ARRIVE ;  /* 0x00000000000079c5 */ /* 0x000fcc0000000000 */
[----:B------:R-:W-:Y:S01]  /*1460*/  HGMMA.64x64x8.F32.TF32 R24, gdesc[UR8], R24, gsb0 ;  /* 0x04e00000081879f0 */ /* 0x000fe20008002818 */
        /* <DEDUP_REMOVED lines=9> */
[----:B------:R-:W-:Y:S02]  /*1500*/  WARPGROUP.DEPBAR.LE gsb0, 0x0 ;  /* 0x00008000000079c5 */ /* 0x000fe40000010000 */
[----:B------:R-:W-:-:S06]  /*1510*/  WARPGROUP.ARRIVE ;  /* 0x00000000000079c5 */ /* 0x000fcc0000000000 */
[----:B------:R-:W-:Y:S01]  /*1520*/  HGMMA.64x64x8.F32.TF32 R24, gdesc[UR8], R24, gsb0 ;  /* 0x04e00000081879f0 */ /* 0x000fe20008002818 */
[----:B------:R-:W-:Y:S02]  /*1530*/  UIADD3 UR8, UR7, 0x6, URZ ;  /* 0x0000000607087890 */ /* 0x000fe4000fffe03f */
[----:B------:R-:W-:Y:S01]  /*1540*/  UIADD3 UR10, UR6, 0x6, URZ ;  /* 0x00000006060a7890 */ /* 0x000fe2000fffe03f */
[----:B------:R-:W-:Y:S01]  /*1550*/  UMOV UR9, 0x40000040 ;  /* 0x4000004000097882 */ /* 0x000fe20000000000 */
[----:B------:R-:W-:Y:S01]  /*1560*/  UMOV UR11, 0x40000040 ;  /* 0x40000040000b7882 */ /* 0x000fe20000000000 */
[----:B------:R-:W-:Y:S01]  /*1570*/  UIADD3 UR7, UR7, 0x406, URZ ;  /* 0x0000040607077890 */ /* 0x000fe2000fffe03f */
[----:B------:R-:W-:Y:S02]  /*1580*/  WARPGROUP.DEPBAR.LE gsb0, 0x0 ;  /* 0x00008000000079c5 */ /* 0x000fe40000010000 */
[----:B------:R-:W-:-:S06]  /*1590*/  WARPGROUP.ARRIVE ;  /* 0x00000000000079c5 */ /* 0x000fcc0000000000 */
[----:B------:R-:W-:Y:S01]  /*15a0*/  HGMMA.64x64x8.F32.TF32 R56, gdesc[UR8], R56, gsb0 ;  /* 0x04e00000083879f0 */ /* 0x000fe20008002838 */
[----:B------:R-:W-:Y:S01]  /*15b0*/  UMOV UR8, UR7 ;  /* 0x0000000700087c82 */ /* 0x000fe20008000000 */
[----:B------:R-:W-:Y:S01]  /*15c0*/  UMOV UR9, 0x40000040 ;  /* 0x4000004000097882 */ /* 0x000fe20000000000 */
[----:B------:R-:W-:Y:S02]  /*15d0*/  WARPGROUP.DEPBAR.LE gsb0, 0x0 ;  /* 0x00008000000079c5 */ /* 0x000fe40000010000 */
[----:B------:R-:W-:-:S06]  /*15e0*/  WARPGROUP.ARRIVE ;  /* 0x00000000000079c5 */ /* 0x000fcc0000000000 */
[----:B------:R-:W-:Y:S03]  /*15f0*/  HGMMA.64x64x8.F32.TF32 R24, gdesc[UR8], R24, gsb0 ;  /* 0x04e00000081879f0 */ /* 0x000fe60008002818 */
[----:B------:R-:W-:Y:S02]  /*1600*/  WARPGROUP.DEPBAR.LE gsb0, 0x0 ;  /* 0x00008000000079c5 */ /* 0x000fe40000010000 */
[----:B------:R-:W-:Y:S05]  /*1610*/  @!P1 BRA `(.L_x_18) ;  /* 0x0000000400789947 */ /* 0x000fea0003800000 */
[----:B------:R-:W-:-:S04]  /*1620*/  UIADD3 UR6, UR39, 0x1, URZ ;  /* 0x0000000127067890 */ /* 0x000fc8000fffe03f */
[----:B------:R-:W-:-:S04]  /*1630*/  UISETP.NE.AND UP0, UPT, UR6, 0x3, UPT ;  /* 0x000000030600788c */ /* 0x000fc8000bf05270 */
[----:B------:R-:W-:Y:S02]  /*1640*/  USEL UR7, URZ, 0x1, UP0 ;  /* 0x000000013f077887 */ /* 0x000fe40008000000 */
[----:B------:R-:W-:Y:S02]  /*1650*/  USEL UR6, UR6, URZ, UP0 ;  /* 0x0000003f06067287 */ /* 0x000fe40008000000 */
[----:B------:R-:W-:-:S06]  /*1660*/  ULOP3.LUT UR7, UR38, UR7, URZ, 0x3c, !UPT ;  /* 0x0000000726077292 */ /* 0x000fcc000f8e3c3f */
[----:B01----:R-:W-:Y:S01]  /*1670*/  IMAD.U32 R5, RZ, RZ, UR7 ;  /* 0x00000007ff057e24 */ /* 0x003fe2000f8e00ff */
[----:B------:R-:W-:-:S06]  /*1680*/  UMOV UR7, UR39 ;  /* 0x0000002700077c82 */ /* 0x000fcc0008000000 */
.L_x_25:
[----:B01----:R-:W-:Y:S05]  /*1690*/  @!P0 BRA `(.L_x_19) ;  /* 0x0000000000048947 */ /* 0x003fea0003800000 */
[----:B------:R-:W-:Y:S01]  /*16a0*/  BPT.TRAP 0x1 ;  /* 0x000000040000795c */ /* 0x000fe20000300000 */
.L_x_19:
[----:B------:R-:W0:Y:S01]  /*16b0*/  S2UR UR9, SR_CgaCtaId ;  /* 0x00000000000979c3 */ /* 0x000e220000008800 */
[----:B------:R-:W-:Y:S01]  /*16c0*/  UMOV UR8, 0x400 ;  /* 0x0000040000087882 */ /* 0x000fe20000000000 */
[----:B------:R-:W-:Y:S01]  /*16d0*/  SHF.L.U32 R3, R5, 0x1f, RZ ;  /* 0x0000001f05037819 */ /* 0x000fe200000006ff */
[----:B0-----:R-:W-:-:S04]  /*16e0*/  ULEA UR15, UR9, UR8, 0x18 ;  /* 0x00000008090f7291 */ /* 0x001fc8000f8ec03f */
[----:B------:R-:W-:-:S09]  /*16f0*/  ULEA UR8, UR6, UR15, 0x3 ;  /* 0x0000000f06087291 */ /* 0x000fd2000f8e183f */
[----:B------:R0:W1:Y:S01]  /*1700*/  SYNCS.PHASECHK.TRANS64.TRYWAIT P1, [UR8], R3 ;  /* 0x00000003ff0075a7 */ /* 0x0000620008020148 */
[----:B------:R-:W-:Y:S05]  /*1710*/  @!P0 BRA `(.L_x_20) ;  /* 0x0000000000048947 */ /* 0x000fea0003800000 */
[----:B------:R-:W-:Y:S01]  /*1720*/  BPT.TRAP 0x1 ;  /* 0x000000040000795c */ /* 0x000fe20000300000 */
.L_x_20:
[----:B-1----:R-:W-:Y:S05]  /*1730*/  @P1 BRA `(.L_x_21) ;  /* 0x0000000000081947 */ /* 0x002fea0003800000 */
[----:B------:R-:W1:Y:S02]  /*1740*/  SYNCS.PHASECHK.TRANS64.TRYWAIT P1, [UR8], R3 ;  /* 0x00000003ff0075a7 */ /* 0x000e640008020148 */
[----:B-1----:R-:W-:Y:S05]  /*1750*/  @!P1 BRA `(.L_x_22) ;  /* 0x0000006c00809947 */ /* 0x002fea0003800000 */
.L_x_21:
[----:B------:R-:W-:Y:S01]  /*1760*/  ULEA UR12, UR6, UR5, 0x9 ;  /* 0x00000005060c7291 */ /* 0x000fe2000f8e483f */
[----:B------:R-:W-:Y:S01]  /*1770*/  WARPGROUP.ARRIVE ;  /* 0x00000000000079c5 */ /* 0x000fe20000000000 */
[----:B------:R-:W-:Y:S01]  /*1780*/  ULEA UR13, UR6, UR4, 0xb ;  /* 0x00000004060d7291 */ /* 0x000fe2000f8e583f */
[----:B------:R-:W-:Y:S01]  /*1790*/  UMOV UR11, 0x40000040 ;  /* 0x40000040000b7882 */ /* 0x000fe20000000000 */
[----:B------:R-:W-:Y:S02]  /*17a0*/  UMOV UR9, 0x40000040 ;  /* 0x4000004000097882 */ /* 0x000fe40000000000 */
[----:B------:R-:W-:Y:S01]  /*17b0*/  UIADD3 UR14, UR13, 0x400, URZ ;  /* 0x000004000d0e7890 */ /* 0x000fe2000fffe03f */
[----:B------:R-:W-:Y:S02]  /*17c0*/  UMOV UR10, UR12 ;  /* 0x0000000c000a7c82 */ /* 0x000fe40008000000 */
[----:B------:R-:W-:Y:S02]  /*17d0*/  UMOV UR8, UR13 ;  /* 0x0000000d00087c82 */ /* 0x000fe40008000000 */
[----:B------:R-:W-:Y:S01]  /*17e0*/  HGMMA.64x64x8.F32.TF32 R56, gdesc[UR8], R56, gsb0 ;  /* 0x04e00000083879f0 */ /* 0x000fe20008002838 */
[----:B------:R-:W-:Y:S01]  /*17f0*/  UMOV UR9, 0x40000040 ;  /* 0x4000004000097882 */ /* 0x000fe20000000000 */
[----:B------:R-:W-:Y:S01]  /*1800*/  UMOV UR8, UR14 ;  /* 0x0000000e00087c82 */ /* 0x000fe20008000000 */
[----:B------:R-:W-:Y:S01]  /*1810*/  UIADD3 UR14, UR13, 0x402, URZ ;  /* 0x000004020d0e7890 */ /* 0x000fe2000fffe03f */
[----:B------:R-:W-:-:S02]  /*1820*/  WARPGROUP.DEPBAR.LE gsb0, 0x0 ;  /* 0x00008000000079c5 */ /* 0x000fc40000010000 */
        /* <DEDUP_REMOVED lines=42> */
[----:B------:R-:W-:Y:S01]  /*1ad0*/  BPT.TRAP 0x1 ;  /* 0x000000040000795c */ /* 0x000fe20000300000 */
.L_x_23:
[----:B------:R-:W-:Y:S01]  /*1ae0*/  ULEA UR8, UR7, UR15, 0x3 ;  /* 0x0000000f07087291 */ /* 0x000fe2000f8e183f */
[----:B------:R-:W-:-:S03]  /*1af0*/  ISETP.GT.U32.AND P1, PT, R19, 0x1, PT ;  /* 0x000000011300780c */ /* 0x000fc60003f24070 */
[----:B------:R-:W-:-:S04]  /*1b00*/  UIADD3 UR8, UR8, 0x18, URZ ;  /* 0x0000001808087890 */ /* 0x000fc8000fffe03f */
[----:B------:R-:W-:-:S09]  /*1b10*/  UPRMT UR8, URZ, 0x654, UR8 ;  /* 0x000006543f087896 */ /* 0x000fd20008000008 */
[----:B------:R-:W-:Y:S01]  /*1b20*/  SYNCS.ARRIVE.TRANS64.RED.A1T0 RZ, [UR8], RZ ;  /* 0x000000ffffff79a7 */ /* 0x000fe20008100408 */
[----:B------:R-:W-:Y:S05]  /*1b30*/  @P1 BRA `(.L_x_24) ;  /* 0x0000000000041947 */ /* 0x000fea0003800000 */
[----:B------:R-:W-:Y:S01]  /*1b40*/  BPT.TRAP 0x1 ;  /* 0x000000040000795c */ /* 0x000fe20000300000 */
.L_x_24:
[----:B------:R-:W-:Y:S01]  /*1b50*/  UIADD3 UR6, UR6, 0x1, URZ ;  /* 0x0000000106067890 */ /* 0x000fe2000fffe03f */
[C---:B------:R-:W-:Y:S01]  /*1b60*/  ISETP.GT.AND P1, PT, R0.reuse, 0x1, PT ;  /* 0x000000010000780c */ /* 0x040fe20003f24270 */
[----:B------:R-:W-:Y:S01]  /*1b70*/  UIADD3 UR7, UR7, 0x1, URZ ;  /* 0x0000000107077890 */ /* 0x000fe2000fffe03f */
[----:B------:R-:W-:Y:S01]  /*1b80*/  VIADD R0, R0, 0xffffffff ;  /* 0xffffffff00007836 */ /* 0x000fe20000000000 */
[----:B------:R-:W-:Y:S02]  /*1b90*/  UISETP.NE.AND UP0, UPT, UR6, 0x3, UPT ;  /* 0x000000030600788c */ /* 0x000fe4000bf05270 */
[----:B------:R-:W-:Y:S02]  /*1ba0*/  UISETP.NE.AND UP1, UPT, UR7, 0x3, UPT ;  /* 0x000000030700788c */ /* 0x000fe4000bf25270 */
[----:B------:R-:W-:Y:S02]  /*1bb0*/  USEL UR8, URZ, 0x1, UP0 ;  /* 0x000000013f087887 */ /* 0x000fe40008000000 */
[----:B------:R-:W-:-:S02]  /*1bc0*/  USEL UR6, UR6, URZ, UP0 ;  /* 0x0000003f06067287 */ /* 0x000fc40008000000 */
[----:B------:R-:W-:Y:S02]  /*1bd0*/  USEL UR7, UR7, URZ, UP1 ;  /* 0x0000003f07077287 */ /* 0x000fe40008800000 */
[----:B------:R-:W-:Y:S01]  /*1be0*/  LOP3.LUT R5, R5, UR8, RZ, 0x3c, !PT ;  /* 0x0000000805057c12 */ /* 0x000fe2000f8e3cff */
[----:B------:R-:W-:Y:S09]  /*1bf0*/  @P1 BRA `(.L_x_25) ;  /* 0xfffffff800a41947 */ /* 0x000ff2000383ffff */
.L_x_18:
[----:B------:R-:W2:Y:S02]  /*1c00*/  LDC R0, c[0x0][0x28c] ;  /* 0x0000a300ff007b82 */ /* 0x000ea40000000800 */
[----:B--2---:R-:W-:-:S13]  /*1c10*/  ISETP.GE.AND P1, PT, R0, 0x1, PT ;  /* 0x000000010000780c */ /* 0x004fda0003f26270 */
[----:B------:R-:W-:Y:S05]  /*1c20*/  @!P1 BRA `(.L_x_26) ;  /* 0x0000000000489947 */ /* 0x000fea0003800000 */
[----:B------:R-:W-:Y:S05]  /*1c30*/  @!P0 BRA `(.L_x_27) ;  /* 0x0000000000048947 */ /* 0x000fea0003800000 */
[----:B------:R-:W-:Y:S01]  /*1c40*/  BPT.TRAP 0x1 ;  /* 0x000000040000795c */ /* 0x000fe20000300000 */
.L_x_27:
[----:B------:R-:W2:Y:S01]  /*1c50*/  S2UR UR7, SR_CgaCtaId ;  /* 0x00000000000779c3 */ /* 0x000ea20000008800 */
[----:B------:R-:W-:Y:S01]  /*1c60*/  UISETP.LT.AND UP0, UPT, UR40, 0x1, UPT ;  /* 0x000000012800788c */ /* 0x000fe2000bf01270 */
[----:B------:R-:W-:-:S03]  /*1c70*/  ISETP.GT.U32.AND P0, PT, R19, 0x1, PT ;  /* 0x000000011300780c */ /* 0x000fc60003f04070 */
[----:B------:R-:W-:-:S04]  /*1c80*/  USEL UR6, UR40, 0x1, UP0 ;  /* 0x0000000128067887 */ /* 0x000fc80008000000 */
[----:B------:R-:W-:-:S04]  /*1c90*/  UIADD3 UR6, UR39, UR40, -UR6 ;  /* 0x0000002827067290 */ /* 0x000fc8000fffe806 */
[----:B------:R-:W-:-:S04]  /*1ca0*/  UIMAD.WIDE.U32 UR4, UR6, -0x55555555, URZ ;  /* 0xaaaaaaab060478a5 */ /* 0x000fc8000f8e003f */
[----:B------:R-:W-:-:S03]  /*1cb0*/  USHF.R.U32.HI UR4, URZ, 0x1, UR5 ;  /* 0x000000013f047899 */ /* 0x000fc60008011605 */
[----:B------:R-:W-:Y:S01]  /*1cc0*/  UMOV UR5, 0x400 ;  /* 0x0000040000057882 */ /* 0x000fe20000000000 */
[----:B------:R-:W-:Y:S02]  /*1cd0*/  UIMAD UR6, UR4, -0x3, UR6 ;  /* 0xfffffffd040678a4 */ /* 0x000fe4000f8e0206 */
[----:B--2---:R-:W-:-:S04]  /*1ce0*/  ULEA UR5, UR7, UR5, 0x18 ;  /* 0x0000000507057291 */ /* 0x004fc8000f8ec03f */
[----:B------:R-:W-:-:S04]  /*1cf0*/  ULEA UR6, UR6, UR5, 0x3 ;  /* 0x0000000506067291 */ /* 0x000fc8000f8e183f */
[----:B------:R-:W-:-:S04]  /*1d00*/  UIADD3 UR6, UR6, 0x18, URZ ;  /* 0x0000001806067890 */ /* 0x000fc8000fffe03f */
[----:B------:R-:W-:-:S09]  /*1d10*/  UPRMT UR6, URZ, 0x654, UR6 ;  /* 0x000006543f067896 */ /* 0x000fd20008000006 */
[----:B------:R-:W-:Y:S01]  /*1d20*/  SYNCS.ARRIVE.TRANS64.RED.A1T0 RZ, [UR6], RZ ;  /* 0x000000ffffff79a7 */ /* 0x000fe20008100406 */
[----:B------:R-:W-:Y:S05]  /*1d30*/  @P0 BRA `(.L_x_26) ;  /* 0x0000000000040947 */ /* 0x000fea0003800000 */
[----:B------:R-:W-:Y:S01]  /*1d40*/  BPT.TRAP 0x1 ;  /* 0x000000040000795c */ /* 0x000fe20000300000 */
.L_x_26:
[----:B------:R-:W2:Y:S01]  /*1d50*/  LDC R6, c[0x0][0x288] ;  /* 0x0000a200ff067b82 */ /* 0x000ea20000000800 */
[----:B------:R-:W-:Y:S01]  /*1d60*/  LOP3.LUT R0, R22, 0x1, RZ, 0xc0, !PT ;  /* 0x0000000116007812 */ /* 0x000fe200078ec0ff */
[----:B------:R-:W-:Y:S01]  /*1d70*/  IMAD.SHL.U32 R11, R90, 0x40, RZ ;  /* 0x000000405a0b7824 */ /* 0x000fe200078e00ff */
[----:B01----:R-:W-:Y:S01]  /*1d80*/  SHF.R.U32.HI R3, RZ, 0x2, R18 ;  /* 0x00000002ff037819 */ /* 0x003fe20000011612 */
[----:B------:R-:W-:Y:S01]  /*1d90*/  UIADD3 UR39, UR40, UR39, URZ ;  /* 0x0000002728277290 */ /* 0x000fe2000fffe03f */
[----:B------:R-:W-:Y:S01]  /*1da0*/  LOP3.LUT R4, R18, 0x60, RZ, 0xc0, !PT ;  /* 0x0000006012047812 */ /* 0x000fe200078ec0ff */
[----:B------:R-:W-:Y:S01]  /*1db0*/  IMAD.SHL.U32 R8, R0, 0x40, RZ ;  /* 0x0000004000087824 */ /* 0x000fe200078e00ff */
[----:B------:R-:W-:Y:S01]  /*1dc0*/  LOP3.LUT R5, R18, 0x3, RZ, 0xc0, !PT ;  /* 0x0000000312057812 */ /* 0x000fe200078ec0ff */
[----:B------:R-:W-:Y:S01]  /*1dd0*/  UISETP.GT.U32.AND UP0, UPT, UR39, 0x2, UPT ;  /* 0x000000022700788c */ /* 0x000fe2000bf04070 */
[----:B------:R-:W-:Y:S01]  /*1de0*/  LOP3.LUT R3, R3, 0x7, RZ, 0xc0, !PT ;  /* 0x0000000703037812 */ /* 0x000fe200078ec0ff */
[----:B------:R-:W-:Y:S01]  /*1df0*/  ULDC UR7, c[0x0][0x284] ;  /* 0x0000a10000077ab9 */ /* 0x000fe20000000800 */
[----:B------:R-:W-:Y:S01]  /*1e00*/  SHF.R.U32.HI R4, RZ, 0x1, R4 ;  /* 0x00000001ff047819 */ /* 0x000fe20000011604 */
[----:B------:R-:W-:Y:S01]  /*1e10*/  UISETP.LT.U32.AND UP0, UPT, UR40, 0x3, UP0 ;  /* 0x000000032800788c */ /* 0x000fe20008701070 */
[----:B------:R-:W-:Y:S01]  /*1e20*/  SHF.R.S32.HI R15, RZ, 0x1f, R23 ;  /* 0x0000001fff0f7819 */ /* 0x000fe20000011417 */
[----:B------:R-:W-:Y:S01]  /*1e30*/  UISETP.GE.U32.AND UP1, UPT, UR40, 0x3, UPT ;  /* 0x000000032800788c */ /* 0x000fe2000bf26070 */
[--C-:B------:R-:W-:Y:S01]  /*1e40*/  IADD3 R7, RZ, -R4, -R3.reuse ;  /* 0x80000004ff077210 */ /* 0x100fe20007ffe803 */
[----:B------:R-:W-:Y:S01]  /*1e50*/  ULDC.64 UR8, c[0x0][0x5d0] ;  /* 0x0001740000087ab9 */ /* 0x000fe20000000a00 */
[----:B------:R-:W-:Y:S01]  /*1e60*/  LOP3.LUT R3, R8, 0x40, R3, 0xe2, !PT ;  /* 0x0000004008037812 */ /* 0x000fe200078ee203 */
[----:B------:R-:W-:Y:S01]  /*1e70*/  IMAD.SHL.U32 R8, R18, 0x2, RZ ;  /* 0x0000000212087824 */ /* 0x000fe200078e00ff */
[----:B------:R-:W-:Y:S01]  /*1e80*/  UIMAD.WIDE.U32 UR4, UR39, -0x55555555, URZ ;  /* 0xaaaaaaab270478a5 */ /* 0x000fe2000f8e003f */
[----:B------:R-:W-:Y:S01]  /*1e90*/  IMAD R0, R0, -0x40, R7 ;  /* 0xffffffc000007824 */ /* 0x000fe200078e0207 */
[----:B------:R-:W-:-:S02]  /*1ea0*/  USEL UR6, URZ, 0x1, !UP0 ;  /* 0x000000013f067887 */ /* 0x000fc4000c000000 */
[----:B------:R-:W-:Y:S01]  /*1eb0*/  LOP3.LUT R8, R11, 0x6, R8, 0xf8, !PT ;  /* 0x000000060b087812 */ /* 0x000fe200078ef808 */
[----:B--2---:R-:W-:Y:S01]  /*1ec0*/  IMAD R10, R5, -0x2, R6 ;  /* 0xfffffffe050a7824 */ /* 0x004fe200078e0206 */
[----:B------:R-:W-:Y:S01]  /*1ed0*/  ISETP.GE.AND P0, PT, R11, R6, PT ;  /* 0x000000060b00720c */ /* 0x000fe20003f06270 */
[C---:B------:R-:W-:Y:S01]  /*1ee0*/  IMAD.SHL.U32 R5, R100.reuse, 0x100, RZ ;  /* 0x0000010064057824 */ /* 0x040fe200078e00ff */
[----:B------:R-:W-:Y:S01]  /*1ef0*/  SHF.R.S32.HI R9, RZ, 0x1f, R8 ;  /* 0x0000001fff097819 */ /* 0x000fe20000011408 */
[----:B------:R-:W-:Y:S01]  /*1f00*/  IMAD R6, R15, UR8, RZ ;  /* 0x000000080f067c24 */ /* 0x000fe2000f8e02ff */
[----:B------:R-:W-:Y:S01]  /*1f10*/  USHF.R.U32.HI UR4, URZ, 0x1, UR5 ;  /* 0x000000013f047899 */ /* 0x000fe20008011605 */
[----:B------:R-:W-:Y:S01]  /*1f20*/  IMAD.WIDE R100, R100, 0x100, RZ ;  /* 0x0000010064647825 */ /* 0x000fe200078e02ff */
[----:B------:R-:W-:Y:S01]  /*1f30*/  ISETP.GE.OR P0, PT, R5, UR7, P0 ;  /* 0x0000000705007c0c */ /* 0x000fe20008706670 */
[----:B------:R-:W-:Y:S02]  /*1f40*/  ULOP3.LUT UR38, UR38, UR6, URZ, 0x3c, !UPT ;  /* 0x0000000626267292 */ /* 0x000fe4000f8e3c3f */
[C---:B------:R-:W-:Y:S01]  /*1f50*/  IMAD R13, R23.reuse, UR9, R6 ;  /* 0x00000009170d7c24 */ /* 0x040fe2000f8e0206 */
[----:B------:R-:W-:Y:S01]  /*1f60*/  LOP3.LUT R113, R100, R3, R4, 0xfe, !PT ;  /* 0x0000000364717212 */ /* 0x000fe200078efe04 */
[----:B------:R-:W-:Y:S01]  /*1f70*/  IMAD.WIDE.U32 R6, R23, UR8, R8 ;  /* 0x0000000817067c25 */ /* 0x000fe2000f8e0008 */
[----:B------:R-:W-:Y:S01]  /*1f80*/  UIMAD UR39, UR4, -0x3, UR39 ;  /* 0xfffffffd042778a4 */ /* 0x000fe2000f8e0227 */
[----:B------:R-:W-:Y:S01]  /*1f90*/  IADD3 R3, -R5, UR7, R0 ;  /* 0x0000000705037c10 */ /* 0x000fe2000fffe100 */
[----:B------:R-:W-:Y:S01]  /*1fa0*/  @UP1 ULOP3.LUT UR38, UR38, 0x1, UR4, 0x78, !UPT ;  /* 0x0000000126261892 */ /* 0x000fe2000f8e7804 */
[----:B------:R-:W-:-:S02]  /*1fb0*/  IMAD.IADD R7, R7, 0x1, R13 ;  /* 0x0000000107077824 */ /* 0x000fc400078e020d */
[----:B------:R-:W-:Y:S02]  /*1fc0*/  IMAD.IADD R4, R10, 0x1, -R11 ;  /* 0x000000010a047824 */ /* 0x000fe400078e0a0b */
[----:B------:R-:W-:Y:S01]  /*1fd0*/  IMAD.MOV.U32 R0, RZ, RZ, -0x1 ;  /* 0xffffffffff007424 */ /* 0x000fe200078e00ff */
[----:B------:R-:W-:Y:S06]  /*1fe0*/  @P0 BRA `(.L_x_28) ;  /* 0x0000004800340947 */ /* 0x000fec0003800000 */
[----:B------:R-:W0:Y:S01]  /*1ff0*/  LDC.64 R10, c[0x0][0x5c8] ;  /* 0x00017200ff0a7b82 */ /* 0x000e220000000a00 */
[----:B-----5:R-:W-:Y:S01]  /*2000*/  FSETP.NEU.AND P1, PT, R89, RZ, PT ;  /* 0x000000ff5900720b */ /* 0x020fe20003f2d000 */
[----:B------:R-:W-:Y:S01]  /*2010*/  BSSY B0, `(.L_x_28) ;  /* 0x000048a000007945 */ /* 0x000fe20003800000 */
[----:B------:R-:W-:-:S04]  /*2020*/  ISETP.GT.AND P6, PT, R4, RZ, PT ;  /* 0x000000ff0400720c */ /* 0x000fc80003fc4270 */
[----:B------:R-:W-:Y:S01]  /*2030*/  ISETP.GT.AND P0, PT, R3, RZ, P6 ;  /* 0x000000ff0300720c */ /* 0x000fe20003704270 */
[-C--:B0-----:R-:W-:Y:S02]  /*2040*/  IMAD R12, R101, R10.reuse, RZ ;  /* 0x0000000a650c7224 */ /* 0x081fe400078e02ff */
[----:B------:R-:W-:-:S04]  /*2050*/  IMAD.WIDE.U32 R102, R113, R10, R6 ;  /* 0x0000000a71667225 */ /* 0x000fc800078e0006 */
[----:B------:R-:W-:-:S04]  /*2060*/  IMAD R5, R113, R11, R12 ;  /* 0x0000000b71057224 */ /* 0x000fc800078e020c */
[----:B------:R-:W-:Y:S01]  /*2070*/  IMAD.IADD R13, R103, 0x1, R5 ;  /* 0x00000001670d7824 */ /* 0x000fe200078e0205 */
[----:B------:R-:W-:Y:S06]  /*2080*/  @!P1 BRA `(.L_x_29) ;  /* 0x0000003000949947 */ /* 0x000fec0003800000 */
[----:B------:R-:W0:Y:S01]  /*2090*/  LDC.64 R92, c[0x0][0x5b8] ;  /* 0x00016e00ff5c7b82 */ /* 0x000e220000000a00 */
[----:B------:R-:W-:-:S07]  /*20a0*/  ULDC.64 UR4, c[0x0][0x5c0] ;  /* 0x0001700000047ab9 */ /* 0x000fce0000000a00 */
[----:B------:R-:W1:Y:S08]  /*20b0*/  LDC.64 R98, c[0x0][0x5b0] ;  /* 0x00016c00ff627b82 */ /* 0x000e700000000a00 */
[----:B------:R-:W2:Y:S01]  /*20c0*/  LDC.64 R90, c[0x0][0x5a8] ;  /* 0x00016a00ff5a7b82 */ /* 0x000ea20000000a00 */
[-C--:B0-----:R-:W-:Y:S02]  /*20d0*/  IMAD R6, R15, R92.reuse, RZ ;  /* 0x0000005c0f067224 */ /* 0x081fe400078e02ff */
[----:B------:R-:W-:-:S04]  /*20e0*/  IMAD.WIDE.U32 R96, R23, R92, R8 ;  /* 0x0000005c17607225 */ /* 0x000fc800078e0008 */
[----:B------:R-:W-:Y:S02]  /*20f0*/  IMAD R111, R23, R93, R6 ;  /* 0x0000005d176f7224 */ /* 0x000fe400078e0206 */
[-C--:B-1----:R-:W-:Y:S02]  /*2100*/  IMAD R6, R101, R98.reuse, RZ ;  /* 0x0000006265067224 */ /* 0x082fe400078e02ff */
[----:B------:R-:W-:Y:S02]  /*2110*/  IMAD.IADD R95, R97, 0x1, R111 ;  /* 0x00000001615f7824 */ /* 0x000fe400078e026f */
[----:B------:R-:W-:Y:S02]  /*2120*/  IMAD.MOV.U32 R94, RZ, RZ, R96 ;  /* 0x000000ffff5e7224 */ /* 0x000fe400078e0060 */
[C---:B------:R-:W-:Y:S02]  /*2130*/  IMAD R107, R113.reuse, R99, R6 ;  /* 0x00000063716b7224 */ /* 0x040fe400078e0206 */
[----:B------:R-:W-:-:S04]  /*2140*/  IMAD.WIDE.U32 R6, R113, R98, R94 ;  /* 0x0000006271067225 */ /* 0x000fc800078e005e */
[----:B------:R-:W-:Y:S01]  /*2150*/  IMAD.IADD R5, R7, 0x1, R107 ;  /* 0x0000000107057824 */ /* 0x000fe200078e026b */
[----:B--2---:R-:W-:-:S04]  /*2160*/  LEA R14, P1, R6, R90, 0x2 ;  /* 0x0000005a060e7211 */ /* 0x004fc800078210ff */
[----:B------:R-:W-:-:S05]  /*2170*/  LEA.HI.X R15, R6, R91, R5, 0x2, P1 ;  /* 0x0000005b060f7211 */ /* 0x000fca00008f1405 */
[----:B------:R-:W2:Y:S01]  /*2180*/  @P0 LDG.E.LTC128B R5, desc[UR36][R14.64] ;  /* 0x000000240e050981 */ /* 0x000ea2000c1e1920 */
[----:B------:R-:W-:Y:S01]  /*2190*/  LEA R12, P1, R102, UR4, 0x2 ;  /* 0x00000004660c7c11 */ /* 0x000fe2000f8210ff */
[----:B------:R-:W-:Y:S01]  /*21a0*/  IMAD.WIDE.U32 R6, R113, R98, R8 ;  /* 0x0000006271067225 */ /* 0x000fe200078e0008 */
[----:B------:R-:W-:Y:S01]  /*21b0*/  ISETP.GT.AND P4, PT, R4, 0x1, PT ;  /* 0x000000010400780c */ /* 0x000fe20003f84270 */
[----:B------:R-:W-:Y:S01]  /*21c0*/  BSSY B1, `(.L_x_30) ;  /* 0x0000013000017945 */ /* 0x000fe20003800000 */
[----:B------:R-:W-:Y:S01]  /*21d0*/  LEA.HI.X R13, R102, UR5, R13, 0x2, P1 ;  /* 0x00000005660d7c11 */ /* 0x000fe200088f140d */
[----:B------:R-:W-:Y:S01]  /*21e0*/  IMAD.IADD R7, R107, 0x1, R7 ;  /* 0x000000016b077824 */ /* 0x000fe200078e0207 */
[----:B------:R-:W-:Y:S01]  /*21f0*/  ISETP.GT.AND P1, PT, R3, RZ, P4 ;  /* 0x000000ff0300720c */ /* 0x000fe20002724270 */
[C---:B------:R-:W-:Y:S01]  /*2200*/  IMAD.SHL.U32 R102, R98.reuse, 0x8, RZ ;  /* 0x0000000862667824 */ /* 0x040fe200078e00ff */
[----:B------:R-:W-:Y:S02]  /*2210*/  SHF.L.U64.HI R103, R98, 0x3, R99 ;  /* 0x0000000362677819 */ /* 0x000fe40000010263 */
[----:B------:R-:W-:-:S02]  /*2220*/  P2R R105, PR, RZ, 0x10 ;  /* 0x00000010ff697803 */ /* 0x000fc40000000000 */
[----:B--2---:R-:W-:-:S05]  /*2230*/  LOP3.LUT R20, R5, 0xffffe000, RZ, 0xc0, !PT ;  /* 0xffffe00005147812 */ /* 0x004fca00078ec0ff */
[----:B------:R-:W-:Y:S01]  /*2240*/  FMUL R93, R20, R89 ;  /* 0x00000059145d7220 */ /* 0x000fe20000400000 */
[----:B------:R-:W-:-:S04]  /*2250*/  IMAD.WIDE.U32 R20, R23, R92, R6 ;  /* 0x0000005c17147225 */ /* 0x000fc800078e0006 */
[----:B------:R-:W-:Y:S01]  /*2260*/  FFMA R93, R56, R88, R93 ;  /* 0x00000058385d7223 */ /* 0x000fe2000000005d */
[----:B------:R-:W-:Y:S01]  /*2270*/  IMAD.IADD R7, R111, 0x1, R21 ;  /* 0x000000016f077824 */ /* 0x000fe200078e0215 */
[----:B------:R-:W-:-:S03]  /*2280*/  LEA R6, P2, R20, R90, 0x2 ;  /* 0x0000005a14067211 */ /* 0x000fc600078410ff */
[----:B------:R-:W-:Y:S02]  /*2290*/  F2FP.TF32.F32.PACK_B R93, R93 ;  /* 0x0000005dff5d723e */ /* 0x000fe400024050ff */
[----:B------:R-:W-:Y:S01]  /*22a0*/  LEA.HI.X R7, R20, R91, R7, 0x2, P2 ;  /* 0x0000005b14077211 */ /* 0x000fe200010f1407 */
[----:B------:R-:W-:Y:S02]  /*22b0*/  IMAD.WIDE.U32 R20, R113, R98, R102 ;  /* 0x0000006271147225 */ /* 0x000fe400078e0066 */
[----:B------:R0:W-:Y:S01]  /*22c0*/  @P0 STG.E desc[UR36][R12.64], R93 ;  /* 0x0000005d0c000986 */ /* 0x0001e2000c101924 */
[----:B------:R-:W-:Y:S05]  /*22d0*/  @!P1 BRA `(.L_x_31) ;  /* 0x0000000000049947 */ /* 0x000fea0003800000 */
[----:B------:R1:W5:Y:S02]  /*22e0*/  LDG.E.LTC128B R5, desc[UR36][R6.64+0x4] ;  /* 0x0000042406057981 */ /* 0x000364000c1e1920 */
.L_x_31:
[----:B------:R-:W-:Y:S05]  /*22f0*/  BSYNC B1 ;  /* 0x0000000000017941 */ /* 0x000fea0003800000 */
.L_x_30:
[----:B-----5:R-:W-:Y:S01]  /*2300*/  LOP3.LUT R14, R5, 0xffffe000, RZ, 0xc0, !PT ;  /* 0xffffe000050e7812 */ /* 0x020fe200078ec0ff */
[----:B------:R-:W-:Y:S01]  /*2310*/  IMAD.IADD R107, R107, 0x1, R21 ;  /* 0x000000016b6b7824 */ /* 0x000fe200078e0215 */
[----:B------:R-:W-:Y:S01]  /*2320*/  IADD3 R15, P2, R96, R20, RZ ;  /* 0x00000014600f7210 */ /* 0x000fe20007f5e0ff */
[----:B0-----:R-:W-:Y:S01]  /*2330*/  IMAD.MOV.U32 R93, RZ, RZ, R5 ;  /* 0x000000ffff5d7224 */ /* 0x001fe200078e0005 */
[----:B------:R-:W-:Y:S01]  /*2340*/  ISETP.GT.AND P0, PT, R3, 0x8, P6 ;  /* 0x000000080300780c */ /* 0x000fe20003704270 */
[----:B------:R-:W-:Y:S02]  /*2350*/  FMUL R14, R14, R89 ;  /* 0x000000590e0e7220 */ /* 0x000fe40000400000 */
[----:B------:R-:W-:Y:S02]  /*2360*/  IMAD.X R56, R107, 0x1, R95, P2 ;  /* 0x000000016b387824 */ /* 0x000fe400010e065f */
[----:B------:R-:W-:Y:S01]  /*2370*/  FFMA R115, R57, R88, R14 ;  /* 0x0000005839737223 */ /* 0x000fe2000000000e */
[----:B------:R-:W-:-:S04]  /*2380*/  LEA R14, P2, R15, R90, 0x2 ;  /* 0x0000005a0f0e7211 */ /* 0x000fc800078410ff */
[----:B------:R-:W-:Y:S02]  /*2390*/  F2FP.TF32.F32.PACK_B R115, R115 ;  /* 0x00000073ff73723e */ /* 0x000fe400024050ff */
[----:B------:R-:W-:-:S03]  /*23a0*/  LEA.HI.X R15, R15, R91, R56, 0x2, P2 ;  /* 0x0000005b0f0f7211 */ /* 0x000fc600010f1438 */
[----:B------:R0:W-:Y:S04]  /*23b0*/  @P1 STG.E desc[UR36][R12.64+0x4], R115 ;  /* 0x000004730c001986 */ /* 0x0001e8000c101924 */
[----:B------:R2:W3:Y:S01]  /*23c0*/  @P0 LDG.E.LTC128B R93, desc[UR36][R14.64] ;  /* 0x000000240e5d0981 */ /* 0x0004e2000c1e1920 */
[----:B------:R-:W-:Y:S01]  /*23d0*/  IADD3 R56, P1, R8, R20, RZ ;  /* 0x0000001408387210 */ /* 0x000fe20007f3e0ff */
[----:B------:R-:W-:Y:S01]  /*23e0*/  BSSY B1, `(.L_x_32) ;  /* 0x0000012000017945 */ /* 0x000fe20003800000 */
[----:B------:R-:W-:-:S03]  /*23f0*/  SHF.L.U64.HI R109, R10, 0x5, R11 ;  /* 0x000000050a6d7819 */ /* 0x000fc6000001020b */
[----:B------:R-:W-:Y:S01]  /*2400*/  IMAD.X R57, R9, 0x1, R107, P1 ;  /* 0x0000000109397824 */ /* 0x000fe200008e066b */
[----:B------:R-:W-:Y:S01]  /*2410*/  ISETP.GT.AND P1, PT, R3, 0x8, P4 ;  /* 0x000000080300780c */ /* 0x000fe20002724270 */
[----:B------:R-:W-:Y:S02]  /*2420*/  IMAD.SHL.U32 R107, R10, 0x20, RZ ;  /* 0x000000200a6b7824 */ /* 0x000fe400078e00ff */
[----:B------:R-:W-:-:S03]  /*2430*/  IMAD.WIDE.U32 R56, R23, R92, R56 ;  /* 0x0000005c17387225 */ /* 0x000fc600078e0038 */
[----:B--2---:R-:W-:Y:S02]  /*2440*/  LEA R14, P3, R56, R90, 0x2 ;  /* 0x0000005a380e7211 */ /* 0x004fe400078610ff */
[----:B---3--:R-:W-:-:S05]  /*2450*/  LOP3.LUT R20, R93, 0xffffe000, RZ, 0xc0, !PT ;  /* 0xffffe0005d147812 */ /* 0x008fca00078ec0ff */
[----:B------:R-:W-:Y:S01]  /*2460*/  FMUL R5, R20, R89 ;  /* 0x0000005914057220 */ /* 0x000fe20000400000 */
[----:B------:R-:W-:-:S03]  /*2470*/  IADD3 R20, P2, R107, R12, RZ ;  /* 0x0000000c6b147210 */ /* 0x000fc60007f5e0ff */
[----:B------:R-:W-:Y:S01]  /*2480*/  FFMA R117, R58, R88, R5 ;  /* 0x000000583a757223 */ /* 0x000fe20000000005 */
[----:B------:R-:W-:Y:S02]  /*2490*/  IMAD.IADD R5, R111, 0x1, R57 ;  /* 0x000000016f057824 */ /* 0x000fe400078e0239 */
[----:B------:R-:W-:Y:S02]  /*24a0*/  IMAD.X R21, R109, 0x1, R13, P2 ;  /* 0x000000016d157824 */ /* 0x000fe400010e060d */
[----:B------:R-:W-:Y:S02]  /*24b0*/  F2FP.TF32.F32.PACK_B R117, R117 ;  /* 0x00000075ff75723e */ /* 0x000fe400024050ff */
[----:B------:R-:W-:-:S03]  /*24c0*/  LEA.HI.X R15, R56, R91, R5, 0x2, P3 ;  /* 0x0000005b380f7211 */ /* 0x000fc600018f1405 */
[----:B------:R0:W-:Y:S01]  /*24d0*/  @P0 STG.E desc[UR36][R20.64], R117 ;  /* 0x0000007514000986 */ /* 0x0001e2000c101924 */
[----:B------:R-:W-:Y:S05]  /*24e0*/  @!P1 BRA `(.L_x_33) ;  /* 0x0000000000049947 */ /* 0x000fea0003800000 */
[----:B------:R2:W5:Y:S02]  /*24f0*/  LDG.E.LTC128B R93, desc[UR36][R14.64+0x4] ;  /* 0x000004240e5d7981 */ /* 0x000564000c1e1920 */
.L_x_33:
[----:B------:R-:W-:Y:S05]  /*2500*/  BSYNC B1 ;  /* 0x0000000000017941 */ /* 0x000fea0003800000 */
.L_x_32:
[----:B-----5:R-:W-:Y:S01]  /*2510*/  LOP3.LUT R56, R93, 0xffffe000, RZ, 0xc0, !PT ;  /* 0xffffe0005d387812 */ /* 0x020fe200078ec0ff */
[----:B------:R-:W-:Y:S01]  /*2520*/  BSSY B1, `(.L_x_34) ;  /* 0x000000c000017945 */ /* 0x000fe20003800000 */
[----:B------:R-:W-:Y:S01]  /*2530*/  ISETP.GT.AND P4, PT, R4, 0x8, PT ;  /* 0x000000080400780c */ /* 0x000fe20003f84270 */
[----:B------:R-:W-:Y:S02]  /*2540*/  IMAD.SHL.U32 R5, R10, 0x200, RZ ;  /* 0x000002000a057824 */ /* 0x000fe400078e00ff */
[----:B------:R-:W-:Y:S01]  /*2550*/  FMUL R56, R56, R89 ;  /* 0x0000005938387220 */ /* 0x000fe20000400000 */
[----:B------:R-:W-:Y:S02]  /*2560*/  ISETP.GT.AND P0, PT, R3, RZ, P4 ;  /* 0x000000ff0300720c */ /* 0x000fe40002704270 */
[----:B------:R-:W-:Y:S01]  /*2570*/  P2R R106, PR, RZ, 0x10 ;  /* 0x00000010ff6a7803 */ /* 0x000fe20000000000 */
[----:B------:R-:W-:Y:S01]  /*2580*/  FFMA R59, R59, R88, R56 ;  /* 0x000000583b3b7223 */ /* 0x000fe20000000038 */
[----:B------:R-:W-:-:S04]  /*2590*/  IMAD.MOV.U32 R56, RZ, RZ, R93 ;  /* 0x000000ffff387224 */ /* 0x000fc800078e005d */
[----:B------:R-:W-:-:S05]  /*25a0*/  F2FP.TF32.F32.PACK_B R59, R59 ;  /* 0x0000003bff3b723e */ /* 0x000fca00024050ff */
[----:B------:R3:W-:Y:S01]  /*25b0*/  @P1 STG.E desc[UR36][R20.64+0x4], R59 ;  /* 0x0000043b14001986 */ /* 0x0007e2000c101924 */
[----:B------:R-:W-:Y:S05]  /*25c0*/  @!P0 BRA `(.L_x_35) ;  /* 0x0000000000048947 */ /* 0x000fea0003800000 */
[----:B------:R4:W5:Y:S02]  /*25d0*/  LDG.E.LTC128B R56, desc[UR36][R6.64+0x20] ;  /* 0x0000202406387981 */ /* 0x000964000c1e1920 */
.L_x_35:
[----:B------:R-:W-:Y:S05]  /*25e0*/  BSYNC B1 ;  /* 0x0000000000017941 */ /* 0x000fea0003800000 */
.L_x_34:
[----:B-----5:R-:W-:Y:S01]  /*25f0*/  LOP3.LUT R58, R56, 0xffffe000, RZ, 0xc0, !PT ;  /* 0xffffe000383a7812 */ /* 0x020fe200078ec0ff */
[----:B------:R-:W-:Y:S01]  /*2600*/  BSSY B1, `(.L_x_36) ;  /* 0x000000d000017945 */ /* 0x000fe20003800000 */
[----:B------:R-:W-:Y:S02]  /*2610*/  SHF.L.U64.HI R93, R10, 0x9, R11 ;  /* 0x000000090a5d7819 */ /* 0x000fe4000001020b */
[----:B------:R-:W-:Y:S01]  /*2620*/  IADD3 R10, P1, P2, R5, R12, R107 ;  /* 0x0000000c050a7210 */ /* 0x000fe20007a3e06b */
[----:B------:R-:W-:Y:S01]  /*2630*/  FMUL R57, R58, R89 ;  /* 0x000000593a397220 */ /* 0x000fe20000400000 */
[----:B------:R-:W-:Y:S02]  /*2640*/  ISETP.GT.AND P3, PT, R4, 0x9, PT ;  /* 0x000000090400780c */ /* 0x000fe40003f64270 */
[----:B------:R-:W-:Y:S01]  /*2650*/  IADD3.X R11, R93, R13, R109, P1, P2 ;  /* 0x0000000d5d0b7210 */ /* 0x000fe20000fe446d */
[----:B------:R-:W-:Y:S01]  /*2660*/  FFMA R57, R60, R88, R57 ;  /* 0x000000583c397223 */ /* 0x000fe20000000039 */
[----:B------:R-:W-:-:S02]  /*2670*/  ISETP.GT.AND P1, PT, R3, RZ, P3 ;  /* 0x000000ff0300720c */ /* 0x000fc40001f24270 */
[----:B------:R-:W-:Y:S02]  /*2680*/  P2R R107, PR, RZ, 0x8 ;  /* 0x00000008ff6b7803 */ /* 0x000fe40000000000 */
[----:B------:R-:W-:-:S05]  /*2690*/  F2FP.TF32.F32.PACK_B R57, R57 ;  /* 0x00000039ff39723e */ /* 0x000fca00024050ff */
[----:B------:R0:W-:Y:S04]  /*26a0*/  @P0 STG.E desc[UR36][R12.64+0x20], R57 ;  /* 0x000020390c000986 */ /* 0x0001e8000c101924 */
[----:B------:R-:W-:Y:S05]  /*26b0*/  @!P1 BRA `(.L_x_37) ;  /* 0x0000000000049947 */ /* 0x000fea0003800000 */
[----:B------:R0:W5:Y:S02]  /*26c0*/  LDG.E.LTC128B R56, desc[UR36][R6.64+0x24] ;  /* 0x0000242406387981 */ /* 0x000164000c1e1920 */
.L_x_37:
[----:B------:R-:W-:Y:S05]  /*26d0*/  BSYNC B1 ;  /* 0x0000000000017941 */ /* 0x000fea0003800000 */
.L_x_36:
[----:B-----5:R-:W-:Y:S01]  /*26e0*/  LOP3.LUT R58, R56, 0xffffe000, RZ, 0xc0, !PT ;  /* 0xffffe000383a7812 */ /* 0x020fe200078ec0ff */
[----:B------:R-:W-:Y:S01]  /*26f0*/  BSSY B1, `(.L_x_38) ;  /* 0x0000008000017945 */ /* 0x000fe20003800000 */
[----:B------:R-:W-:-:S03]  /*2700*/  ISETP.GT.AND P0, PT, R3, 0x8, P4 ;  /* 0x000000080300780c */ /* 0x000fc60002704270 */
[----:B------:R-:W-:-:S04]  /*2710*/  FMUL R58, R58, R89 ;  /* 0x000000593a3a7220 */ /* 0x000fc80000400000 */
[----:B------:R-:W-:-:S05]  /*2720*/  FFMA R61, R61, R88, R58 ;  /* 0x000000583d3d7223 */ /* 0x000fca000000003a */
[----:B------:R-:W-:-:S05]  /*2730*/  F2FP.TF32.F32.PACK_B R61, R61 ;  /* 0x0000003dff3d723e */ /* 0x000fca00024050ff */
[----:B------:R0:W-:Y:S01]  /*2740*/  @P1 STG.E desc[UR36][R12.64+0x24], R61 ;  /* 0x0000243d0c001986 */ /* 0x0001e2000c101924 */
[----:B------:R-:W-:Y:S05]  /*2750*/  @!P0 BRA `(.L_x_39) ;  /* 0x0000000000048947 */ /* 0x000fea0003800000 */
[----:B------:R0:W5:Y:S02]  /*2760*/  LDG.E.LTC128B R56, desc[UR36][R14.64+0x20] ;  /* 0x000020240e387981 */ /* 0x000164000c1e1920 */
.L_x_39:
[----:B------:R-:W-:Y:S05]  /*2770*/  BSYNC B1 ;  /* 0x0000000000017941 */ /* 0x000fea0003800000 */
.L_x_38:
[----:B-----5:R-:W-:Y:S01]  /*2780*/  LOP3.LUT R58, R56, 0xffffe000, RZ, 0xc0, !PT ;  /* 0xffffe000383a7812 */ /* 0x020fe200078ec0ff */
[----:B------:R-:W-:Y:S01]  /*2790*/  BSSY B1, `(.L_x_40) ;  /* 0x0000008000017945 */ /* 0x000fe20003800000 */
[----:B------:R-:W-:-:S03]  /*27a0*/  ISETP.GT.AND P1, PT, R3, 0x8, P3 ;  /* 0x000000080300780c */ /* 0x000fc60001f24270 */
[----:B0-----:R-:W-:-:S04]  /*27b0*/  FMUL R57, R58, R89 ;  /* 0x000000593a397220 */ /* 0x001fc80000400000 */
[----:B------:R-:W-:-:S05]  /*27c0*/  FFMA R57, R62, R88, R57 ;  /* 0x000000583e397223 */ /* 0x000fca0000000039 */
[----:B------:R-:W-:-:S05]  /*27d0*/  F2FP.TF32.F32.PACK_B R57, R57 ;  /* 0x00000039ff39723e */ /* 0x000fca00024050ff */
[----:B------:R0:W-:Y:S01]  /*27e0*/  @P0 STG.E desc[UR36][R20.64+0x20], R57 ;  /* 0x0000203914000986 */ /* 0x0001e2000c101924 */
[----:B------:R-:W-:Y:S05]  /*27f0*/  @!P1 BRA `(.L_x_41) ;  /* 0x0000000000049947 */ /* 0x000fea0003800000 */
[----:B------:R0:W5:Y:S02]  /*2800*/  LDG.E.LTC128B R56, desc[UR36][R14.64+0x24] ;  /* 0x000024240e387981 */ /* 0x000164000c1e1920 */
.L_x_41:
[----:B------:R-:W-:Y:S05]  /*2810*/  BSYNC B1 ;  /* 0x0000000000017941 */ /* 0x000fea0003800000 */
.L_x_40:
[----:B-----5:R-:W-:Y:S01]  /*2820*/  LOP3.LUT R58, R56, 0xffffe000, RZ, 0xc0, !PT ;  /* 0xffffe000383a7812 */ /* 0x020fe200078ec0ff */
[----:B------:R-:W-:Y:S01]  /*2830*/  BSSY B1, `(.L_x_42) ;  /* 0x000000d000017945 */ /* 0x000fe20003800000 */
[----:B------:R-:W-:Y:S01]  /*2840*/  IADD3 R113, P0, R113, 0x80, RZ ;  /* 0x0000008071717810 */ /* 0x000fe20007f1e0ff */
[----:B------:R-:W-:Y:S01]  /*2850*/  IMAD.MOV.U32 R100, RZ, RZ, R56 ;  /* 0x000000ffff647224 */ /* 0x000fe200078e0038 */
[----:B------:R-:W-:Y:S01]  /*2860*/  ISETP.GT.AND P2, PT, R4, 0x10, PT ;  /* 0x000000100400780c */ /* 0x000fe20003f44270 */
[----:B------:R-:W-:Y:S02]  /*2870*/  FMUL R58, R58, R89 ;  /* 0x000000593a3a7220 */ /* 0x000fe40000400000 */
[----:B0-----:R-:W-:Y:S01]  /*2880*/  IMAD.X R57, RZ, RZ, R101, P0 ;  /* 0x000000ffff397224 */ /* 0x001fe200000e0665 */
[----:B------:R-:W-:Y:S01]  /*2890*/  ISETP.GT.AND P0, PT, R3, RZ, P2 ;  /* 0x000000ff0300720c */ /* 0x000fe20001704270 */
[----:B------:R-:W-:Y:S01]  /*28a0*/  FFMA R63, R63, R88, R58 ;  /* 0x000000583f3f7223 */ /* 0x000fe2000000003a */
[----:B------:R-:W-:-:S04]  /*28b0*/  P2R R101, PR, RZ, 0x4 ;  /* 0x00000004ff657803 */ /* 0x000fc80000000000 */
[----:B------:R-:W-:-:S05]  /*28c0*/  F2FP.TF32.F32.PACK_B R63, R63 ;  /* 0x0000003fff3f723e */ /* 0x000fca00024050ff */
[----:B------:R0:W-:Y:S02]  /*28d0*/  @P1 STG.E desc[UR36][R20.64+0x24], R63 ;  /* 0x0000243f14001986 */ /* 0x0001e4000c101924 */
[----:B------:R-:W-:Y:S05]  /*28e0*/  @!P0 BRA `(.L_x_43) ;  /* 0x0000000000048947 */ /* 0x000fea0003800000 */
[----:B------:R0:W5:Y:S02]  /*28f0*/  LDG.E.LTC128B R100, desc[UR36][R6.64+0x40] ;  /* 0x0000402406647981 */ /* 0x000164000c1e1920 */
.L_x_43:
[----:B------:R-:W-:Y:S05]  /*2900*/  BSYNC B1 ;  /* 0x0000000000017941 */ /* 0x000fea0003800000 */
.L_x_42:
[----:B-----5:R-:W-:Y:S01]  /*2910*/  LOP3.LUT R56, R100, 0xffffe000, RZ, 0xc0, !PT ;  /* 0xffffe00064387812 */ /* 0x020fe200078ec0ff */
[-C--:B------:R-:W-:Y:S01]  /*2920*/  IMAD R58, R57, R98.reuse, RZ ;  /* 0x00000062393a7224 */ /* 0x080fe200078e02ff */
[----:B------:R-:W-:Y:S01]  /*2930*/  ISETP.GT.AND P1, PT, R4, 0x11, PT ;  /* 0x000000110400780c */ /* 0x000fe20003f24270 */
[C---:B0-----:R-:W-:Y:S01]  /*2940*/  IMAD.WIDE.U32 R62, R113.reuse, R98, R102 ;  /* 0x00000062713e7225 */ /* 0x041fe200078e0066 */
[----:B------:R-:W-:Y:S03]  /*2950*/  BSSY B1, `(.L_x_44) ;  /* 0x000001f000017945 */ /* 0x000fe60003800000 */
[----:B------:R-:W-:Y:S01]  /*2960*/  FMUL R57, R56, R89 ;  /* 0x0000005938397220 */ /* 0x000fe20000400000 */
[----:B------:R-:W-:-:S03]  /*2970*/  IMAD R99, R113, R99, R58 ;  /* 0x0000006371637224 */ /* 0x000fc600078e023a */
[----:B------:R-:W-:Y:S01]  /*2980*/  FFMA R97, R64, R88, R57 ;  /* 0x0000005840617223 */ /* 0x000fe20000000039 */
[----:B---3--:R-:W-:-:S04]  /*2990*/  IMAD.WIDE.U32 R58, R113, R98, R8 ;  /* 0x00000062713a7225 */ /* 0x008fc800078e0008 */
[----:B------:R-:W-:Y:S01]  /*29a0*/  F2FP.TF32.F32.PACK_B R97, R97 ;  /* 0x00000061ff61723e */ /* 0x000fe200024050ff */
[----:B------:R-:W-:Y:S02]  /*29b0*/  IMAD.IADD R59, R99, 0x1, R59 ;  /* 0x00000001633b7824 */ /* 0x000fe400078e023b */
[----:B------:R-:W-:Y:S02]  /*29c0*/  IMAD.WIDE.U32 R56, R113, R98, R94 ;  /* 0x0000006271387225 */ /* 0x000fe400078e005e */
[----:B------:R0:W-:Y:S02]  /*29d0*/  @P0 STG.E desc[UR36][R12.64+0x40], R97 ;  /* 0x000040610c000986 */ /* 0x0001e4000c101924 */
[----:B------:R-:W-:Y:S01]  /*29e0*/  IMAD.WIDE.U32 R60, R23, R92, R58 ;  /* 0x0000005c173c7225 */ /* 0x000fe200078e003a */
[----:B------:R-:W-:-:S03]  /*29f0*/  LEA R58, P0, R56, R90, 0x2 ;  /* 0x0000005a383a7211 */ /* 0x000fc600078010ff */
[----:B------:R-:W-:Y:S02]  /*2a00*/  IMAD.IADD R57, R57, 0x1, R99 ;  /* 0x0000000139397824 */ /* 0x000fe400078e0263 */
[----:B------:R-:W-:-:S03]  /*2a10*/  IMAD.IADD R99, R99, 0x1, R63 ;  /* 0x0000000163637824 */ /* 0x000fc600078e023f */
[----:B------:R-:W-:Y:S01]  /*2a20*/  LEA.HI.X R59, R56, R91, R57, 0x2, P0 ;  /* 0x0000005b383b7211 */ /* 0x000fe200000f1439 */
[----:B------:R-:W-:Y:S01]  /*2a30*/  IMAD.IADD R57, R111, 0x1, R61 ;  /* 0x000000016f397824 */ /* 0x000fe200078e023d */
[----:B------:R-:W-:-:S04]  /*2a40*/  LEA R56, P0, R60, R90, 0x2 ;  /* 0x0000005a3c387211 */ /* 0x000fc800078010ff */
[----:B------:R-:W-:Y:S02]  /*2a50*/  LEA.HI.X R57, R60, R91, R57, 0x2, P0 ;  /* 0x0000005b3c397211 */ /* 0x000fe400000f1439 */
[----:B------:R-:W-:-:S05]  /*2a60*/  IADD3 R96, P0, R96, R62, RZ ;  /* 0x0000003e60607210 */ /* 0x000fca0007f1e0ff */
[----:B------:R-:W-:Y:S01]  /*2a70*/  IMAD.X R94, R99, 0x1, R95, P0 ;  /* 0x00000001635e7824 */ /* 0x000fe200000e065f */
[----:B------:R-:W-:-:S05]  /*2a80*/  IADD3 R62, P0, R8, R62, RZ ;  /* 0x0000003e083e7210 */ /* 0x000fca0007f1e0ff */
[----:B------:R-:W-:Y:S01]  /*2a90*/  IMAD.X R63, R9, 0x1, R99, P0 ;  /* 0x00000001093f7824 */ /* 0x000fe200000e0663 */
[----:B------:R-:W-:Y:S01]  /*2aa0*/  LEA R60, P0, R96, R90, 0x2 ;  /* 0x0000005a603c7211 */ /* 0x000fe200078010ff */
[----:B------:R-:W-:-:S03]  /*2ab0*/  IMAD.WIDE.U32 R62, R23, R92, R62 ;  /* 0x0000005c173e7225 */ /* 0x000fc600078e003e */
[----:B------:R-:W-:Y:S01]  /*2ac0*/  LEA.HI.X R61, R96, R91, R94, 0x2, P0 ;  /* 0x0000005b603d7211 */ /* 0x000fe200000f145e */
[----:B------:R-:W-:Y:S01]  /*2ad0*/  IMAD.IADD R9, R111, 0x1, R63 ;  /* 0x000000016f097824 */ /* 0x000fe200078e023f */
[----:B------:R-:W-:-:S04]  /*2ae0*/  LEA R8, P0, R62, R90, 0x2 ;  /* 0x0000005a3e087211 */ /* 0x000fc800078010ff */
[----:B------:R-:W-:Y:S02]  /*2af0*/  LEA.HI.X R9, R62, R91, R9, 0x2, P0 ;  /* 0x0000005b3e097211 */ /* 0x000fe400000f1409 */
[----:B------:R-:W-:Y:S02]  /*2b00*/  ISETP.GT.AND P0, PT, R3, RZ, P1 ;  /* 0x000000ff0300720c */ /* 0x000fe40000f04270 */
[----:B------:R-:W-:-:S11]  /*2b10*/  P2R R91, PR, RZ, 0x2 ;  /* 0x00000002ff5b7803 */ /* 0x000fd60000000000 */
[----:B0-----:R-:W-:Y:S05]  /*2b20*/  @!P0 BRA `(.L_x_45) ;  /* 0x0000000000048947 */ /* 0x001fea0003800000 */
[----:B------:R0:W5:Y:S02]  /*2b30*/  LDG.E.LTC128B R100, desc[UR36][R6.64+0x44] ;  /* 0x0000442406647981 */ /* 0x000164000c1e1920 */
.L_x_45:
[----:B------:R-:W-:Y:S05]  /*2b40*/  BSYNC B1 ;  /* 0x0000000000017941 */ /* 0x000fea0003800000 */
.L_x_44:
[----:B-----5:R-:W-:Y:S01]  /*2b50*/  LOP3.LUT R62, R100, 0xffffe000, RZ, 0xc0, !PT ;  /* 0xffffe000643e7812 */ /* 0x020fe200078ec0ff */
[----:B------:R-:W-:Y:S04]  /*2b60*/  BSSY B1, `(.L_x_46) ;  /* 0x0000008000017945 */ /* 0x000fe80003800000 */
[----:B------:R-:W-:-:S04]  /*2b70*/  FMUL R62, R62, R89 ;  /* 0x000000593e3e7220 */ /* 0x000fc80000400000 */
[----:B------:R-:W-:-:S05]  /*2b80*/  FFMA R65, R65, R88, R62 ;  /* 0x0000005841417223 */ /* 0x000fca000000003e */
[----:B------:R-:W-:-:S05]  /*2b90*/  F2FP.TF32.F32.PACK_B R65, R65 ;  /* 0x00000041ff41723e */ /* 0x000fca00024050ff */
[----:B------:R3:W-:Y:S01]  /*2ba0*/  @P0 STG.E desc[UR36][R12.64+0x44], R65 ;  /* 0x000044410c000986 */ /* 0x0007e2000c101924 */
[----:B------:R-:W-:-:S13]  /*2bb0*/  ISETP.GT.AND P0, PT, R3, 0x8, P2 ;  /* 0x000000080300780c */ /* 0x000fda0001704270 */
[----:B---3--:R-:W-:Y:S05]  /*2bc0*/  @!P0 BRA `(.L_x_47) ;  /* 0x0000000000048947 */ /* 0x008fea0003800000 */
[----:B------:R3:W5:Y:S02]  /*2bd0*/  LDG.E.LTC128B R100, desc[UR36][R14.64+0x40] ;  /* 0x000040240e647981 */ /* 0x000764000c1e1920 */
.L_x_47:
[----:B------:R-:W-:Y:S05]  /*2be0*/  BSYNC B1 ;  /* 0x0000000000017941 */ /* 0x000fea0003800000 */
.L_x_46:
[----:B-----5:R-:W-:Y:S01]  /*2bf0*/  LOP3.LUT R62, R100, 0xffffe000, RZ, 0xc0, !PT ;  /* 0xffffe000643e7812 */ /* 0x020fe200078ec0ff */
[----:B------:R-:W-:Y:S04]  /*2c00*/  BSSY B1, `(.L_x_48) ;  /* 0x0000008000017945 */ /* 0x000fe80003800000 */
[----:B------:R-:W-:-:S04]  /*2c10*/  FMUL R23, R62, R89 ;  /* 0x000000593e177220 */ /* 0x000fc80000400000 */
[----:B------:R-:W-:-:S05]  /*2c20*/  FFMA R23, R66, R88, R23 ;  /* 0x0000005842177223 */ /* 0x000fca0000000017 */
[----:B------:R-:W-:-:S05]  /*2c30*/  F2FP.TF32.F32.PACK_B R23, R23 ;  /* 0x00000017ff17723e */ /* 0x000fca00024050ff */
[----:B------:R0:W-:Y:S01]  /*2c40*/  @P0 STG.E desc[UR36][R20.64+0x40], R23 ;  /* 0x0000401714000986 */ /* 0x0001e2000c101924 */
[----:B------:R-:W-:-:S13]  /*2c50*/  ISETP.GT.AND P0, PT, R3, 0x8, P1 ;  /* 0x000000080300780c */ /* 0x000fda0000f04270 */
[----:B0-----:R-:W-:Y:S05]  /*2c60*/  @!P0 BRA `(.L_x_49) ;  /* 0x0000000000048947 */ /* 0x001fea0003800000 */
[----:B------:R0:W5:Y:S02]  /*2c70*/  LDG.E.LTC128B R100, desc[UR36][R14.64+0x44] ;  /* 0x000044240e647981 */ /* 0x000164000c1e1920 */
.L_x_49:
[----:B------:R-:W-:Y:S05]  /*2c80*/  BSYNC B1 ;  /* 0x0000000000017941 */ /* 0x000fea0003800000 */
.L_x_48:
[----:B-----5:R-:W-:Y:S01]  /*2c90*/  LOP3.LUT R62, R100, 0xffffe000, RZ, 0xc0, !PT ;  /* 0xffffe000643e7812 */ /* 0x020fe200078ec0ff */
[----:B------:R-:W-:Y:S01]  /*2ca0*/  BSSY B1, `(.L_x_50) ;  /* 0x000000a000017945 */ /* 0x000fe20003800000 */
[----:B------:R-:W-:-:S03]  /*2cb0*/  ISETP.GT.AND P2, PT, R4, 0x18, PT ;  /* 0x000000180400780c */ /* 0x000fc60003f44270 */
[----:B------:R-:W-:Y:S01]  /*2cc0*/  FMUL R62, R62, R89 ;  /* 0x000000593e3e7220 */ /* 0x000fe20000400000 */
[----:B------:R-:W-:-:S03]  /*2cd0*/  P2R R90, PR, RZ, 0x4 ;  /* 0x00000004ff5a7803 */ /* 0x000fc60000000000 */
[----:B------:R-:W-:-:S05]  /*2ce0*/  FFMA R67, R67, R88, R62 ;  /* 0x0000005843437223 */ /* 0x000fca000000003e */
[----:B------:R-:W-:-:S05]  /*2cf0*/  F2FP.TF32.F32.PACK_B R67, R67 ;  /* 0x00000043ff43723e */ /* 0x000fca00024050ff */
[----:B------:R0:W-:Y:S01]  /*2d00*/  @P0 STG.E desc[UR36][R20.64+0x44], R67 ;  /* 0x0000444314000986 */ /* 0x0001e2000c101924 */
[----:B------:R-:W-:-:S13]  /*2d10*/  ISETP.GT.AND P0, PT, R3, RZ, P2 ;  /* 0x000000ff0300720c */ /* 0x000fda0001704270 */
[----:B0-----:R-:W-:Y:S05]  /*2d20*/  @!P0 BRA `(.L_x_51) ;  /* 0x0000000000048947 */ /* 0x001fea0003800000 */
[----:B------:R0:W5:Y:S02]  /*2d30*/  LDG.E.LTC128B R100, desc[UR36][R6.64+0x60] ;  /* 0x0000602406647981 */ /* 0x000164000c1e1920 */
.L_x_51:
[----:B------:R-:W-:Y:S05]  /*2d40*/  BSYNC B1 ;  /* 0x0000000000017941 */ /* 0x000fea0003800000 */
.L_x_50:
        /* <DEDUP_REMOVED lines=11> */
.L_x_53:
[----:B------:R-:W-:Y:S05]  /*2e00*/  BSYNC B1 ;  /* 0x0000000000017941 */ /* 0x000fea0003800000 */
.L_x_52:
        /* <DEDUP_REMOVED lines=9> */
.L_x_55:
[----:B------:R-:W-:Y:S05]  /*2ea0*/  BSYNC B1 ;  /* 0x0000000000017941 */ /* 0x000fea0003800000 */
.L_x_54:
        /* <DEDUP_REMOVED lines=9> */
.L_x_57:
[----:B------:R-:W-:Y:S05]  /*2f40*/  BSYNC B1 ;  /* 0x0000000000017941 */ /* 0x000fea0003800000 */
.L_x_56:
        /* <DEDUP_REMOVED lines=11> */
.L_x_59:
[----:B------:R-:W-:Y:S05]  /*3000*/  BSYNC B1 ;  /* 0x0000000000017941 */ /* 0x000fea0003800000 */
.L_x_58:
        /* <DEDUP_REMOVED lines=11> */
.L_x_61:
[----:B------:R-:W-:Y:S05]  /*30c0*/  BSYNC B1 ;  /* 0x0000000000017941 */ /* 0x000fea0003800000 */
.L_x_60:
        /* <DEDUP_REMOVED lines=9> */
.L_x_63:
[----:B------:R-:W-:Y:S05]  /*3160*/  BSYNC B1 ;  /* 0x0000000000017941 */ /* 0x000fea0003800000 */
.L_x_62:
        /* <DEDUP_REMOVED lines=9> */
.L_x_65:
[----:B------:R-:W-:Y:S05]  /*3200*/  BSYNC B1 ;  /* 0x0000000000017941 */ /* 0x000fea0003800000 */
.L_x_64:
        /* <DEDUP_REMOVED lines=11> */
.L_x_67:
[----:B------:R-:W-:Y:S05]  /*32c0*/  BSYNC B1 ;  /* 0x0000000000017941 */ /* 0x000fea0003800000 */
.L_x_66:
[----:B-----5:R-:W-:Y:S01]  /*32d0*/  LOP3.LUT R62, R100, 0xffffe000, RZ, 0xc0, !PT ;  /* 0xffffe000643e7812 */ /* 0x020fe200078ec0ff */
[----:B------:R-:W-:Y:S01]  /*32e0*/  BSSY B1, `(.L_x_68) ;  /* 0x000000a000017945 */ /* 0x000fe20003800000 */
[----:B------:R-:W-:-:S03]  /*32f0*/  ISETP.GT.AND P5, PT, R4, 0x29, PT ;  /* 0x000000290400780c */ /* 0x000fc60003fa4270 */
[----:B------:R-:W-:-:S04]  /*3300*/  FMUL R23, R62, R89 ;  /* 0x000000593e177220 */ /* 0x000fc80000400000 */
[----:B------:R-:W-:-:S05]  /*3310*/  FFMA R23, R76, R88, R23 ;  /* 0x000000584c177223 */ /* 0x000fca0000000017 */
[----:B------:R-:W-:-:S05]  /*3320*/  F2FP.TF32.F32.PACK_B R23, R23 ;  /* 0x00000017ff17723e */ /* 0x000fca00024050ff */
[----:B------:R1:W-:Y:S01]  /*3330*/  @P0 STG.E desc[UR36][R12.64+0xa0], R23 ;  /* 0x0000a0170c000986 */ /* 0x0003e2000c101924 */
[----:B------:R-:W-:Y:S02]  /*3340*/  ISETP.GT.AND P0, PT, R3, RZ, P5 ;  /* 0x000000ff0300720c */ /* 0x000fe40002f04270 */
[----:B-1----:R-:W-:-:S11]  /*3350*/  P2R R23, PR, RZ, 0x20 ;  /* 0x00000020ff177803 */ /* 0x002fd60000000000 */
[----:B------:R-:W-:Y:S05]  /*3360*/  @!P0 BRA `(.L_x_69) ;  /* 0x0000000000048947 */ /* 0x000fea0003800000 */
[----:B------:R1:W5:Y:S02]  /*3370*/  LDG.E.LTC128B R100, desc[UR36][R6.64+0xa4] ;  /* 0x0000a42406647981 */ /* 0x000364000c1e1920 */
.L_x_69:
[----:B------:R-:W-:Y:S05]  /*3380*/  BSYNC B1 ;  /* 0x0000000000017941 */ /* 0x000fea0003800000 */
.L_x_68:
        /* <DEDUP_REMOVED lines=9> */
.L_x_71:
[----:B------:R-:W-:Y:S05]  /*3420*/  BSYNC B1 ;  /* 0x0000000000017941 */ /* 0x000fea0003800000 */
.L_x_70:
        /* <DEDUP_REMOVED lines=9> */
.L_x_73:
[----:B------:R-:W-:Y:S05]  /*34c0*/  BSYNC B1 ;  /* 0x0000000000017941 */ /* 0x000fea0003800000 */
.L_x_72:
[----:B-----5:R-:W-:Y:S01]  /*34d0*/  LOP3.LUT R62, R100, 0xffffe000, RZ, 0xc0, !PT ;  /* 0xffffe000643e7812 */ /* 0x020fe200078ec0ff */
[----:B------:R-:W-:Y:S01]  /*34e0*/  BSSY B1, `(.L_x_74) ;  /* 0x0000009000017945 */ /* 0x000fe20003800000 */
[----:B------:R-:W-:-:S03]  /*34f0*/  ISETP.GT.AND P3, PT, R4, 0x30, PT ;  /* 0x000000300400780c */ /* 0x000fc60003f64270 */
[----:B------:R-:W-:-:S04]  /*3500*/  FMUL R62, R62, R89 ;  /* 0x000000593e3e7220 */ /* 0x000fc80000400000 */
[----:B------:R-:W-:-:S05]  /*3510*/  FFMA R79, R79, R88, R62 ;  /* 0x000000584f4f7223 */ /* 0x000fca000000003e */
[----:B------:R-:W-:-:S05]  /*3520*/  F2FP.TF32.F32.PACK_B R79, R79 ;  /* 0x0000004fff4f723e */ /* 0x000fca00024050ff */
[----:B------:R0:W-:Y:S01]  /*3530*/  @P0 STG.E desc[UR36][R20.64+0xa4], R79 ;  /* 0x0000a44f14000986 */ /* 0x0001e2000c101924 */
[----:B------:R-:W-:-:S13]  /*3540*/  ISETP.GT.AND P0, PT, R3, RZ, P3 ;  /* 0x000000ff0300720c */ /* 0x000fda0001f04270 */
[----:B0-----:R-:W-:Y:S05]  /*3550*/  @!P0 BRA `(.L_x_75) ;  /* 0x0000000000048947 */ /* 0x001fea0003800000 */
[----:B------:R0:W5:Y:S02]  /*3560*/  LDG.E.LTC128B R100, desc[UR36][R6.64+0xc0] ;  /* 0x0000c02406647981 */ /* 0x000164000c1e1920 */
.L_x_75:
[----:B------:R-:W-:Y:S05]  /*3570*/  BSYNC B1 ;  /* 0x0000000000017941 */ /* 0x000fea0003800000 */
.L_x_74:
        /* <DEDUP_REMOVED lines=10> */
.L_x_77:
[----:B------:R-:W-:Y:S05]  /*3620*/  BSYNC B1 ;  /* 0x0000000000017941 */ /* 0x000fea0003800000 */
.L_x_76:
        /* <DEDUP_REMOVED lines=9> */
.L_x_79:
[----:B------:R-:W-:Y:S05]  /*36c0*/  BSYNC B1 ;  /* 0x0000000000017941 */ /* 0x000fea0003800000 */
.L_x_78:
        /* <DEDUP_REMOVED lines=9> */
.L_x_81:
[----:B------:R-:W-:Y:S05]  /*3760*/  BSYNC B1 ;  /* 0x0000000000017941 */ /* 0x000fea0003800000 */
.L_x_80:
        /* <DEDUP_REMOVED lines=10> */
.L_x_83:
[----:B------:R-:W-:Y:S05]  /*3810*/  BSYNC B1 ;  /* 0x0000000000017941 */ /* 0x000fea0003800000 */
.L_x_82:
[----:B-----5:R-:W-:Y:S01]  /*3820*/  LOP3.LUT R62, R100, 0xffffe000, RZ, 0xc0, !PT ;  /* 0xffffe000643e7812 */ /* 0x020fe200078ec0ff */
[----:B------:R-:W-:Y:S04]  /*3830*/  BSSY B1, `(.L_x_84) ;  /* 0x000000f000017945 */ /* 0x000fe80003800000 */
[----:B------:R-:W-:-:S04]  /*3840*/  FMUL R23, R62, R89 ;  /* 0x000000593e177220 */ /* 0x000fc80000400000 */
[----:B------:R-:W-:-:S05]  /*3850*/  FFMA R23, R84, R88, R23 ;  /* 0x0000005854177223 */ /* 0x000fca0000000017 */
[----:B------:R-:W-:-:S05]  /*3860*/  F2FP.TF32.F32.PACK_B R23, R23 ;  /* 0x00000017ff17723e */ /* 0x000fca00024050ff */
[----:B------:R0:W-:Y:S01]  /*3870*/  @P0 STG.E desc[UR36][R12.64+0xe0], R23 ;  /* 0x0000e0170c000986 */ /* 0x0001e2000c101924 */
[----:B------:R-:W-:-:S05]  /*3880*/  IADD3 R64, P0, R5, R20, RZ ;  /* 0x0000001405407210 */ /* 0x000fca0007f1e0ff */
[----:B------:R-:W-:Y:S01]  /*3890*/  IMAD.X R65, R93, 0x1, R21, P0 ;  /* 0x000000015d417824 */ /* 0x000fe200000e0615 */
[----:B------:R-:W-:-:S05]  /*38a0*/  IADD3 R66, P0, R5, R20, RZ ;  /* 0x0000001405427210 */ /* 0x000fca0007f1e0ff */
[----:B------:R-:W-:Y:S01]  /*38b0*/  IMAD.X R67, R93, 0x1, R21, P0 ;  /* 0x000000015d437824 */ /* 0x000fe200000e0615 */
[----:B------:R-:W-:-:S05]  /*38c0*/  IADD3 R62, P0, R5, R12, RZ ;  /* 0x0000000c053e7210 */ /* 0x000fca0007f1e0ff */
[----:B------:R-:W-:Y:S01]  /*38d0*/  IMAD.X R63, R93, 0x1, R13, P0 ;  /* 0x000000015d3f7824 */ /* 0x000fe200000e060d */
[----:B------:R-:W-:-:S04]  /*38e0*/  ISETP.GT.AND P0, PT, R4, 0x39, PT ;  /* 0x000000390400780c */ /* 0x000fc80003f04270 */
[----:B------:R-:W-:-:S13]  /*38f0*/  ISETP.GT.AND P4, PT, R3, RZ, P0 ;  /* 0x000000ff0300720c */ /* 0x000fda0000784270 */
[----:B0-----:R-:W-:Y:S05]  /*3900*/  @!P4 BRA `(.L_x_85) ;  /* 0x000000000004c947 */ /* 0x001fea0003800000 */
[----:B------:R0:W5:Y:S02]  /*3910*/  LDG.E.LTC128B R100, desc[UR36][R6.64+0xe4] ;  /* 0x0000e42406647981 */ /* 0x000164000c1e1920 */
.L_x_85:
[----:B------:R-:W-:Y:S05]  /*3920*/  BSYNC B1 ;  /* 0x0000000000017941 */ /* 0x000fea0003800000 */
.L_x_84:
        /* <DEDUP_REMOVED lines=9> */
.L_x_87:
[----:B------:R-:W-:Y:S05]  /*39c0*/  BSYNC B1 ;  /* 0x0000000000017941 */ /* 0x000fea0003800000 */
.L_x_86:
        /* <DEDUP_REMOVED lines=9> */
.L_x_89:
[----:B------:R-:W-:Y:S05]  /*3a60*/  BSYNC B1 ;  /* 0x0000000000017941 */ /* 0x000fea0003800000 */
.L_x_88:
[----:B-----5:R-:W-:-:S05]  /*3a70*/  LOP3.LUT R4, R100, 0xffffe000, RZ, 0xc0, !PT ;  /* 0xffffe00064047812 */ /* 0x020fca00078ec0ff */
[----:B------:R-:W-:-:S04]  /*3a80*/  FMUL R4, R4, R89 ;  /* 0x0000005904047220 */ /* 0x000fc80000400000 */
[----:B------:R-:W-:-:S05]  /*3a90*/  FFMA R87, R87, R88, R4 ;  /* 0x0000005857577223 */ /* 0x000fca0000000004 */
[----:B------:R-:W-:-:S05]  /*3aa0*/  F2FP.TF32.F32.PACK_B R87, R87 ;  /* 0x00000057ff57723e */ /* 0x000fca00024050ff */
[----:B------:R0:W-:Y:S01]  /*3ab0*/  @P4 STG.E desc[UR36][R20.64+0xe4], R87 ;  /* 0x0000e45714004986 */ /* 0x0001e2000c101924 */
[----:B------:R-:W-:-:S13]  /*3ac0*/  ISETP.GT.AND P4, PT, R3, 0x80, P6 ;  /* 0x000000800300780c */ /* 0x000fda0003784270 */
[----:B------:R-:W2:Y:S01]  /*3ad0*/  @P4 LDG.E.LTC128B R100, desc[UR36][R58.64] ;  /* 0x000000243a644981 */ /* 0x000ea2000c1e1920 */
[----:B------:R-:W-:Y:S01]  /*3ae0*/  BSSY B1, `(.L_x_90) ;  /* 0x000000a000017945 */ /* 0x000fe20003800000 */
[----:B--2---:R-:W-:-:S05]  /*3af0*/  LOP3.LUT R4, R100, 0xffffe000, RZ, 0xc0, !PT ;  /* 0xffffe00064047812 */ /* 0x004fca00078ec0ff */
[----:B------:R-:W-:-:S04]  /*3b00*/  FMUL R5, R4, R89 ;  /* 0x0000005904057220 */ /* 0x000fc80000400000 */
[----:B------:R-:W-:-:S05]  /*3b10*/  FFMA R5, R24, R88, R5 ;  /* 0x0000005818057223 */ /* 0x000fca0000000005 */
[----:B------:R-:W-:-:S05]  /*3b20*/  F2FP.TF32.F32.PACK_B R5, R5 ;  /* 0x00000005ff05723e */ /* 0x000fca00024050ff */
[----:B------:R0:W-:Y:S01]  /*3b30*/  @P4 STG.E desc[UR36][R62.64], R5 ;  /* 0x000000053e004986 */ /* 0x0001e2000c101924 */
[----:B------:R-:W-:-:S04]  /*3b40*/  ISETP.NE.AND P4, PT, R105, RZ, PT ;  /* 0x000000ff6900720c */ /* 0x000fc80003f85270 */
[----:B------:R-:W-:-:S13]  /*3b50*/  ISETP.GT.AND P4, PT, R3, 0x80, P4 ;  /* 0x000000800300780c */ /* 0x000fda0002784270 */
[----:B0-----:R-:W-:Y:S05]  /*3b60*/  @!P4 BRA `(.L_x_91) ;  /* 0x000000000004c947 */ /* 0x001fea0003800000 */
[----:B------:R0:W5:Y:S02]  /*3b70*/  LDG.E.LTC128B R100, desc[UR36][R56.64+0x4] ;  /* 0x0000042438647981 */ /* 0x000164000c1e1920 */
.L_x_91:
[----:B------:R-:W-:Y:S05]  /*3b80*/  BSYNC B1 ;  /* 0x0000000000017941 */ /* 0x000fea0003800000 */
.L_x_90:
[----:B-----5:R-:W-:Y:S01]  /*3b90*/  LOP3.LUT R4, R100, 0xffffe000, RZ, 0xc0, !PT ;  /* 0xffffe00064047812 */ /* 0x020fe200078ec0ff */
[----:B------:R-:W-:Y:S01]  /*3ba0*/  @P4 IMAD.MOV.U32 R5, RZ, RZ, R63 ;  /* 0x000000ffff054224 */ /* 0x000fe200078e003f */
[----:B------:R-:W-:Y:S01]  /*3bb0*/  ISETP.GT.AND P6, PT, R3, 0x88, P6 ;  /* 0x000000880300780c */ /* 0x000fe200037c4270 */
[----:B------:R-:W-:Y:S02]  /*3bc0*/  BSSY B1, `(.L_x_92) ;  /* 0x0000008000017945 */ /* 0x000fe40003800000 */
[----:B------:R-:W-:-:S04]  /*3bd0*/  FMUL R4, R4, R89 ;  /* 0x0000005904047220 */ /* 0x000fc80000400000 */
[----:B------:R-:W-:Y:S01]  /*3be0*/  FFMA R25, R25, R88, R4 ;  /* 0x0000005819197223 */ /* 0x000fe20000000004 */
[----:B------:R-:W-:-:S04]  /*3bf0*/  @P4 IMAD.MOV.U32 R4, RZ, RZ, R62 ;  /* 0x000000ffff044224 */ /* 0x000fc800078e003e */
[----:B------:R-:W-:-:S05]  /*3c00*/  F2FP.TF32.F32.PACK_B R25, R25 ;  /* 0x00000019ff19723e */ /* 0x000fca00024050ff */
[----:B------:R2:W-:Y:S01]  /*3c10*/  @P4 STG.E desc[UR36][R4.64+0x4], R25 ;  /* 0x0000041904004986 */ /* 0x0005e2000c101924 */
[----:B------:R-:W-:Y:S05]  /*3c20*/  @!P6 BRA `(.L_x_93) ;  /* 0x000000000004e947 */ /* 0x000fea0003800000 */
[----:B------:R0:W5:Y:S02]  /*3c30*/  LDG.E.LTC128B R100, desc[UR36][R60.64] ;  /* 0x000000243c647981 */ /* 0x000164000c1e1920 */
.L_x_93:
[----:B------:R-:W-:Y:S05]  /*3c40*/  BSYNC B1 ;  /* 0x0000000000017941 */ /* 0x000fea0003800000 */
.L_x_92:
[----:B--2--5:R-:W-:Y:S01]  /*3c50*/  LOP3.LUT R4, R100, 0xffffe000, RZ, 0xc0, !PT ;  /* 0xffffe00064047812 */ /* 0x024fe200078ec0ff */
[----:B------:R-:W-:Y:S01]  /*3c60*/  BSSY B1, `(.L_x_94) ;  /* 0x0000009000017945 */ /* 0x000fe20003800000 */
[----:B------:R-:W-:-:S03]  /*3c70*/  ISETP.NE.AND P4, PT, R105, RZ, PT ;  /* 0x000000ff6900720c */ /* 0x000fc60003f85270 */
[----:B------:R-:W-:Y:S01]  /*3c80*/  FMUL R5, R4, R89 ;  /* 0x0000005904057220 */ /* 0x000fe20000400000 */
[----:B------:R-:W-:-:S03]  /*3c90*/  ISETP.GT.AND P4, PT, R3, 0x88, P4 ;  /* 0x000000880300780c */ /* 0x000fc60002784270 */
[----:B------:R-:W-:-:S05]  /*3ca0*/  FFMA R5, R26, R88, R5 ;  /* 0x000000581a057223 */ /* 0x000fca0000000005 */
[----:B------:R-:W-:-:S05]  /*3cb0*/  F2FP.TF32.F32.PACK_B R5, R5 ;  /* 0x00000005ff05723e */ /* 0x000fca00024050ff */
[----:B------:R2:W-:Y:S01]  /*3cc0*/  @P6 STG.E desc[UR36][R64.64], R5 ;  /* 0x0000000540006986 */ /* 0x0005e2000c101924 */
[----:B------:R-:W-:Y:S05]  /*3cd0*/  @!P4 BRA `(.L_x_95) ;  /* 0x000000000004c947 */ /* 0x000fea0003800000 */
[----:B------:R0:W5:Y:S02]  /*3ce0*/  LDG.E.LTC128B R100, desc[UR36][R8.64+0x4] ;  /* 0x0000042408647981 */ /* 0x000164000c1e1920 */
.L_x_95:
[----:B------:R-:W-:Y:S05]  /*3cf0*/  BSYNC B1 ;  /* 0x0000000000017941 */ /* 0x000fea0003800000 */
.L_x_94:
[----:B-----5:R-:W-:Y:S01]  /*3d00*/  LOP3.LUT R4, R100, 0xffffe000, RZ, 0xc0, !PT ;  /* 0xffffe00064047812 */ /* 0x020fe200078ec0ff */
[----:B------:R-:W-:Y:S01]  /*3d10*/  BSSY B1, `(.L_x_96) ;  /* 0x0000009000017945 */ /* 0x000fe20003800000 */
[----:B------:R-:W-:-:S03]  /*3d20*/  ISETP.NE.AND P6, PT, R106, RZ, PT ;  /* 0x000000ff6a00720c */ /* 0x000fc60003fc5270 */
[----:B------:R-:W-:-:S04]  /*3d30*/  FMUL R4, R4, R89 ;  /* 0x0000005904047220 */ /* 0x000fc80000400000 */
[----:B------:R-:W-:-:S05]  /*3d40*/  FFMA R27, R27, R88, R4 ;  /* 0x000000581b1b7223 */ /* 0x000fca0000000004 */
[----:B------:R-:W-:-:S05]  /*3d50*/  F2FP.TF32.F32.PACK_B R27, R27 ;  /* 0x0000001bff1b723e */ /* 0x000fca00024050ff */
[----:B------:R0:W-:Y:S01]  /*3d60*/  @P4 STG.E desc[UR36][R66.64+0x4], R27 ;  /* 0x0000041b42004986 */ /* 0x0001e2000c101924 */
[----:B------:R-:W-:-:S13]  /*3d70*/  ISETP.GT.AND P4, PT, R3, 0x80, P6 ;  /* 0x000000800300780c */ /* 0x000fda0003784270 */
[----:B0-----:R-:W-:Y:S05]  /*3d80*/  @!P4 BRA `(.L_x_97) ;  /* 0x000000000004c947 */ /* 0x001fea0003800000 */
[----:B------:R0:W5:Y:S02]  /*3d90*/  LDG.E.LTC128B R100, desc[UR36][R56.64+0x20] ;  /* 0x0000202438647981 */ /* 0x000164000c1e1920 */
.L_x_97:
[----:B------:R-:W-:Y:S05]  /*3da0*/  BSYNC B1 ;  /* 0x0000000000017941 */ /* 0x000fea0003800000 */
.L_x_96:
[----:B-----5:R-:W-:Y:S01]  /*3db0*/  LOP3.LUT R4, R100, 0xffffe000, RZ, 0xc0, !PT ;  /* 0xffffe00064047812 */ /* 0x020fe200078ec0ff */
[----:B------:R-:W-:Y:S01]  /*3dc0*/  BSSY B1, `(.L_x_98) ;  /* 0x000000b000017945 */ /* 0x000fe20003800000 */
[----:B------:R-:W-:-:S03]  /*3dd0*/  ISETP.NE.AND P6, PT, R107, RZ, PT ;  /* 0x000000ff6b00720c */ /* 0x000fc60003fc5270 */
[----:B--2---:R-:W-:Y:S01]  /*3de0*/  FMUL R5, R4, R89 ;  /* 0x0000005904057220 */ /* 0x004fe20000400000 */
[----:B------:R-:W-:-:S03]  /*3df0*/  @P4 IMAD.MOV.U32 R4, RZ, RZ, R62 ;  /* 0x000000ffff044224 */ /* 0x000fc600078e003e */
[----:B-1--4-:R-:W-:Y:S01]  /*3e00*/  FFMA R7, R28, R88, R5 ;  /* 0x000000581c077223 */ /* 0x012fe20000000005 */
[----:B------:R-:W-:-:S04]  /*3e10*/  @P4 IMAD.MOV.U32 R5, RZ, RZ, R63 ;  /* 0x000000ffff054224 */ /* 0x000fc800078e003f */
[----:B------:R-:W-:-:S05]  /*3e20*/  F2FP.TF32.F32.PACK_B R7, R7 ;  /* 0x00000007ff07723e */ /* 0x000fca00024050ff */
[----:B------:R1:W-:Y:S01]  /*3e30*/  @P4 STG.E desc[UR36][R4.64+0x20], R7 ;  /* 0x0000200704004986 */ /* 0x0003e2000c101924 */
[----:B------:R-:W-:-:S13]  /*3e40*/  ISETP.GT.AND P4, PT, R3, 0x80, P6 ;  /* 0x000000800300780c */ /* 0x000fda0003784270 */
[----:B-1----:R-:W-:Y:S05]  /*3e50*/  @!P4 BRA `(.L_x_99) ;  /* 0x000000000004c947 */ /* 0x002fea0003800000 */
[----:B------:R1:W5:Y:S02]  /*3e60*/  LDG.E.LTC128B R100, desc[UR36][R56.64+0x24] ;  /* 0x0000242438647981 */ /* 0x000364000c1e1920 */
.L_x_99:
[----:B------:R-:W-:Y:S05]  /*3e70*/  BSYNC B1 ;  /* 0x0000000000017941 */ /* 0x000fea0003800000 */
.L_x_98:
[----:B-----5:R-:W-:Y:S01]  /*3e80*/  LOP3.LUT R4, R100, 0xffffe000, RZ, 0xc0, !PT ;  /* 0xffffe00064047812 */ /* 0x020fe200078ec0ff */
[----:B------:R-:W-:Y:S01]  /*3e90*/  @P4 IMAD.MOV.U32 R5, RZ, RZ, R63 ;  /* 0x000000ffff054224 */ /* 0x000fe200078e003f */
[----:B------:R-:W-:Y:S03]  /*3ea0*/  BSSY B1, `(.L_x_100) ;  /* 0x000000a000017945 */ /* 0x000fe60003800000 */
[----:B------:R-:W-:-:S04]  /*3eb0*/  FMUL R4, R4, R89 ;  /* 0x0000005904047220 */ /* 0x000fc80000400000 */
[----:B------:R-:W-:Y:S01]  /*3ec0*/  FFMA R29, R29, R88, R4 ;  /* 0x000000581d1d7223 */ /* 0x000fe20000000004 */
[----:B------:R-:W-:-:S04]  /*3ed0*/  @P4 IMAD.MOV.U32 R4, RZ, RZ, R62 ;  /* 0x000000ffff044224 */ /* 0x000fc800078e003e */
[----:B------:R-:W-:-:S05]  /*3ee0*/  F2FP.TF32.F32.PACK_B R29, R29 ;  /* 0x0000001dff1d723e */ /* 0x000fca00024050ff */
[----:B------:R2:W-:Y:S01]  /*3ef0*/  @P4 STG.E desc[UR36][R4.64+0x24], R29 ;  /* 0x0000241d04004986 */ /* 0x0005e2000c101924 */
[----:B------:R-:W-:-:S04]  /*3f00*/  ISETP.NE.AND P4, PT, R106, RZ, PT ;  /* 0x000000ff6a00720c */ /* 0x000fc80003f85270 */
[----:B------:R-:W-:-:S13]  /*3f10*/  ISETP.GT.AND P4, PT, R3, 0x88, P4 ;  /* 0x000000880300780c */ /* 0x000fda0002784270 */
[----:B--2---:R-:W-:Y:S05]  /*3f20*/  @!P4 BRA `(.L_x_101) ;  /* 0x000000000004c947 */ /* 0x004fea0003800000 */
[----:B------:R2:W5:Y:S02]  /*3f30*/  LDG.E.LTC128B R100, desc[UR36][R8.64+0x20] ;  /* 0x0000202408647981 */ /* 0x000564000c1e1920 */
.L_x_101:
[----:B------:R-:W-:Y:S05]  /*3f40*/  BSYNC B1 ;  /* 0x0000000000017941 */ /* 0x000fea0003800000 */
.L_x_100:
[----:B-----5:R-:W-:Y:S01]  /*3f50*/  LOP3.LUT R4, R100, 0xffffe000, RZ, 0xc0, !PT ;  /* 0xffffe00064047812 */ /* 0x020fe200078ec0ff */
[----:B------:R-:W-:Y:S04]  /*3f60*/  BSSY B1, `(.L_x_102) ;  /* 0x0000008000017945 */ /* 0x000fe80003800000 */
[----:B------:R-:W-:-:S04]  /*3f70*/  FMUL R5, R4, R89 ;  /* 0x0000005904057220 */ /* 0x000fc80000400000 */
[----:B------:R-:W-:-:S05]  /*3f80*/  FFMA R5, R30, R88, R5 ;  /* 0x000000581e057223 */ /* 0x000fca0000000005 */
[----:B------:R-:W-:-:S05]  /*3f90*/  F2FP.TF32.F32.PACK_B R5, R5 ;  /* 0x00000005ff05723e */ /* 0x000fca00024050ff */
[----:B------:R4:W-:Y:S01]  /*3fa0*/  @P4 STG.E desc[UR36][R10.64+0x20], R5 ;  /* 0x000020050a004986 */ /* 0x0009e2000c101924 */
[----:B------:R-:W-:-:S13]  /*3fb0*/  ISETP.GT.AND P4, PT, R3, 0x88, P6 ;  /* 0x000000880300780c */ /* 0x000fda0003784270 */
[----:B----4-:R-:W-:Y:S05]  /*3fc0*/  @!P4 BRA `(.L_x_103) ;  /* 0x000000000004c947 */ /* 0x010fea0003800000 */
[----:B------:R4:W5:Y:S02]  /*3fd0*/  LDG.E.LTC128B R100, desc[UR36][R8.64+0x24] ;  /* 0x0000242408647981 */ /* 0x000964000c1e1920 */
.L_x_103:
[----:B------:R-:W-:Y:S05]  /*3fe0*/  BSYNC B1 ;  /* 0x0000000000017941 */ /* 0x000fea0003800000 */
.L_x_102:
[----:B-----5:R-:W-:Y:S01]  /*3ff0*/  LOP3.LUT R4, R100, 0xffffe000, RZ, 0xc0, !PT ;  /* 0xffffe00064047812 */ /* 0x020fe200078ec0ff */
[----:B------:R-:W-:Y:S01]  /*4000*/  @P4 IMAD.MOV.U32 R5, RZ, RZ, R11 ;  /* 0x000000ffff054224 */ /* 0x000fe200078e000b */
[----:B------:R-:W-:Y:S01]  /*4010*/  ISETP.NE.AND P6, PT, R101, RZ, PT ;  /* 0x000000ff6500720c */ /* 0x000fe20003fc5270 */
[----:B------:R-:W-:Y:S02]  /*4020*/  BSSY B1, `(.L_x_104) ;  /* 0x0000009000017945 */ /* 0x000fe40003800000 */
[----:B------:R-:W-:-:S04]  /*4030*/  FMUL R4, R4, R89 ;  /* 0x0000005904047220 */ /* 0x000fc80000400000 */
[----:B------:R-:W-:Y:S01]  /*4040*/  FFMA R31, R31, R88, R4 ;  /* 0x000000581f1f7223 */ /* 0x000fe20000000004 */
[----:B------:R-:W-:-:S04]  /*4050*/  @P4 IMAD.MOV.U32 R4, RZ, RZ, R10 ;  /* 0x000000ffff044224 */ /* 0x000fc800078e000a */
[----:B------:R-:W-:-:S05]  /*4060*/  F2FP.TF32.F32.PACK_B R31, R31 ;  /* 0x0000001fff1f723e */ /* 0x000fca00024050ff */
[----:B------:R0:W-:Y:S01]  /*4070*/  @P4 STG.E desc[UR36][R4.64+0x24], R31 ;  /* 0x0000241f04004986 */ /* 0x0001e2000c101924 */
[----:B------:R-:W-:-:S13]  /*4080*/  ISETP.GT.AND P4, PT, R3, 0x80, P6 ;  /* 0x000000800300780c */ /* 0x000fda0003784270 */
[----:B0-----:R-:W-:Y:S05]  /*4090*/  @!P4 BRA `(.L_x_105) ;  /* 0x000000000004c947 */ /* 0x001fea0003800000 */
[----:B------:R0:W5:Y:S02]  /*40a0*/  LDG.E.LTC128B R100, desc[UR36][R56.64+0x40] ;  /* 0x0000402438647981 */ /* 0x000164000c1e1920 */
.L_x_105:
[----:B------:R-:W-:Y:S05]  /*40b0*/  BSYNC B1 ;  /* 0x0000000000017941 */ /* 0x000fea0003800000 */
.L_x_104:
[----:B-----5:R-:W-:Y:S01]  /*40c0*/  LOP3.LUT R4, R100, 0xffffe000, RZ, 0xc0, !PT ;  /* 0xffffe00064047812 */ /* 0x020fe200078ec0ff */
[----:B------:R-:W-:Y:S01]  /*40d0*/  BSSY B1, `(.L_x_106) ;  /* 0x000000b000017945 */ /* 0x000fe20003800000 */
[----:B------:R-:W-:-:S03]  /*40e0*/  ISETP.NE.AND P6, PT, R91, RZ, PT ;  /* 0x000000ff5b00720c */ /* 0x000fc60003fc5270 */
[----:B------:R-:W-:Y:S01]  /*40f0*/  FMUL R5, R4, R89 ;  /* 0x0000005904057220 */ /* 0x000fe20000400000 */
[----:B------:R-:W-:-:S03]  /*4100*/  @P4 IMAD.MOV.U32 R4, RZ, RZ, R62 ;  /* 0x000000ffff044224 */ /* 0x000fc600078e003e */
[----:B------:R-:W-:Y:S01]  /*4110*/  FFMA R7, R32, R88, R5 ;  /* 0x0000005820077223 */ /* 0x000fe20000000005 */
[----:B------:R-:W-:-:S04]  /*4120*/  @P4 IMAD.MOV.U32 R5, RZ, RZ, R63 ;  /* 0x000000ffff054224 */ /* 0x000fc800078e003f */
[----:B------:R-:W-:-:S05]  /*4130*/  F2FP.TF32.F32.PACK_B R7, R7 ;  /* 0x00000007ff07723e */ /* 0x000fca00024050ff */
[----:B------:R0:W-:Y:S01]  /*4140*/  @P4 STG.E desc[UR36][R4.64+0x40], R7 ;  /* 0x0000400704004986 */ /* 0x0001e2000c101924 */
[----:B------:R-:W-:-:S13]  /*4150*/  ISETP.GT.AND P4, PT, R3, 0x80, P6 ;  /* 0x000000800300780c */ /* 0x000fda0003784270 */
[----:B0-----:R-:W-:Y:S05]  /*4160*/  @!P4 BRA `(.L_x_107) ;  /* 0x000000000004c947 */ /* 0x001fea0003800000 */
[----:B------:R0:W5:Y:S02]  /*4170*/  LDG.E.LTC128B R100, desc[UR36][R56.64+0x44] ;  /* 0x0000442438647981 */ /* 0x000164000c1e1920 */
.L_x_107:
[----:B------:R-:W-:Y:S05]  /*4180*/  BSYNC B1 ;  /* 0x0000000000017941 */ /* 0x000fea0003800000 */
.L_x_106:
        /* <DEDUP_REMOVED lines=10> */
[----:B0-----:R-:W-:Y:S05]  /*4230*/  @!P4 BRA `(.L_x_109) ;  /* 0x000000000004c947 */ /* 0x001fea0003800000 */
[----:B------:R0:W5:Y:S02]  /*4240*/  LDG.E.LTC128B R100, desc[UR36][R8.64+0x40] ;  /* 0x0000402408647981 */ /* 0x000164000c1e1920 */
.L_x_109:
[----:B------:R-:W-:Y:S05]  /*4250*/  BSYNC B1 ;  /* 0x0000000000017941 */ /* 0x000fea0003800000 */
.L_x_108:
[----:B-----5:R-:W-:Y:S01]  /*4260*/  LOP3.LUT R4, R100, 0xffffe000, RZ, 0xc0, !PT ;  /* 0xffffe00064047812 */ /* 0x020fe200078ec0ff */
[----:B------:R-:W-:Y:S04]  /*4270*/  BSSY B1, `(.L_x_110) ;  /* 0x000000a000017945 */ /* 0x000fe80003800000 */
        /* <DEDUP_REMOVED lines=9> */
.L_x_111:
[----:B------:R-:W-:Y:S05]  /*4310*/  BSYNC B1 ;  /* 0x0000000000017941 */ /* 0x000fea0003800000 */
.L_x_110:
        /* <DEDUP_REMOVED lines=12> */
.L_x_113:
[----:B------:R-:W-:Y:S05]  /*43e0*/  BSYNC B1 ;  /* 0x0000000000017941 */ /* 0x000fea0003800000 */
.L_x_112:
        /* <DEDUP_REMOVED lines=12> */
.L_x_115:
[----:B------:R-:W-:Y:S05]  /*44b0*/  BSYNC B1 ;  /* 0x0000000000017941 */ /* 0x000fea0003800000 */
.L_x_114:
        /* <DEDUP_REMOVED lines=12> */
.L_x_117:
[----:B------:R-:W-:Y:S05]  /*4580*/  BSYNC B1 ;  /* 0x0000000000017941 */ /* 0x000fea0003800000 */
.L_x_116:
        /* <DEDUP_REMOVED lines=11> */
.L_x_119:
[----:B------:R-:W-:Y:S05]  /*4640*/  BSYNC B1 ;  /* 0x0000000000017941 */ /* 0x000fea0003800000 */
.L_x_118:
        /* <DEDUP_REMOVED lines=12> */
.L_x_121:
[----:B------:R-:W-:Y:S05]  /*4710*/  BSYNC B1 ;  /* 0x0000000000017941 */ /* 0x000fea0003800000 */
.L_x_120:
        /* <DEDUP_REMOVED lines=12> */
.L_x_123:
[----:B------:R-:W-:Y:S05]  /*47e0*/  BSYNC B1 ;  /* 0x0000000000017941 */ /* 0x000fea0003800000 */
.L_x_122:
        /* <DEDUP_REMOVED lines=12> */
.L_x_125:
[----:B------:R-:W-:Y:S05]  /*48b0*/  BSYNC B1 ;  /* 0x0000000000017941 */ /* 0x000fea0003800000 */
.L_x_124:
        /* <DEDUP_REMOVED lines=11> */
.L_x_127:
[----:B------:R-:W-:Y:S05]  /*4970*/  BSYNC B1 ;  /* 0x0000000000017941 */ /* 0x000fea0003800000 */
.L_x_126:
        /* <DEDUP_REMOVED lines=12> */
.L_x_129:
[----:B------:R-:W-:Y:S05]  /*4a40*/  BSYNC B1 ;  /* 0x0000000000017941 */ /* 0x000fea0003800000 */
.L_x_128:
        /* <DEDUP_REMOVED lines=11> */
.L_x_131:
[----:B------:R-:W-:Y:S05]  /*4b00*/  BSYNC B1 ;  /* 0x0000000000017941 */ /* 0x000fea0003800000 */
.L_x_130:
        /* <DEDUP_REMOVED lines=11> */
.L_x_133:
[----:B------:R-:W-:Y:S05]  /*4bc0*/  BSYNC B1 ;  /* 0x0000000000017941 */ /* 0x000fea0003800000 */
.L_x_132:
[----:B-----5:R-:W-:Y:S01]  /*4bd0*/  LOP3.LUT R4, R100, 0xffffe000, RZ, 0xc0, !PT ;  /* 0xffffe00064047812 */ /* 0x020fe200078ec0ff */
[----:B------:R-:W-:Y:S01]  /*4be0*/  BSSY B1, `(.L_x_134) ;  /* 0x000000a000017945 */ /* 0x000fe20003800000 */
[----:B------:R-:W-:-:S03]  /*4bf0*/  ISETP.GT.AND P5, PT, R3, 0x88, P5 ;  /* 0x000000880300780c */ /* 0x000fc60002fa4270 */
[----:B------:R-:W-:Y:S01]  /*4c00*/  FMUL R5, R4, R89 ;  /* 0x0000005904057220 */ /* 0x000fe20000400000 */
[----:B------:R-:W-:-:S03]  /*4c10*/  @P4 IMAD.MOV.U32 R4, RZ, RZ, R10 ;  /* 0x000000ffff044224 */ /* 0x000fc600078e000a */
[----:B------:R-:W-:Y:S01]  /*4c20*/  FFMA R7, R46, R88, R5 ;  /* 0x000000582e077223 */ /* 0x000fe20000000005 */
[----:B------:R-:W-:-:S04]  /*4c30*/  @P4 IMAD.MOV.U32 R5, RZ, RZ, R11 ;  /* 0x000000ffff054224 */ /* 0x000fc800078e000b */
[----:B------:R-:W-:-:S05]  /*4c40*/  F2FP.TF32.F32.PACK_B R7, R7 ;  /* 0x00000007ff07723e */ /* 0x000fca00024050ff */
[----:B------:R0:W-:Y:S01]  /*4c50*/  @P4 STG.E desc[UR36][R4.64+0xa0], R7 ;  /* 0x0000a00704004986 */ /* 0x0001e2000c101924 */
[----:B------:R-:W-:Y:S05]  /*4c60*/  @!P5 BRA `(.L_x_135) ;  /* 0x000000000004d947 */ /* 0x000fea0003800000 */
[----:B------:R0:W5:Y:S02]  /*4c70*/  LDG.E.LTC128B R100, desc[UR36][R8.64+0xa4] ;  /* 0x0000a42408647981 */ /* 0x000164000c1e1920 */
.L_x_135:
[----:B------:R-:W-:Y:S05]  /*4c80*/  BSYNC B1 ;  /* 0x0000000000017941 */ /* 0x000fea0003800000 */
.L_x_134:
[----:B0----5:R-:W-:Y:S01]  /*4c90*/  LOP3.LUT R4, R100, 0xffffe000, RZ, 0xc0, !PT ;  /* 0xffffe00064047812 */ /* 0x021fe200078ec0ff */
        /* <DEDUP_REMOVED lines=10> */
.L_x_137:
[----:B------:R-:W-:Y:S05]  /*4d40*/  BSYNC B1 ;  /* 0x0000000000017941 */ /* 0x000fea0003800000 */
.L_x_136:
[----:B0----5:R-:W-:Y:S01]  /*4d50*/  LOP3.LUT R4, R100, 0xffffe000, RZ, 0xc0, !PT ;  /* 0xffffe00064047812 */ /* 0x021fe200078ec0ff */
        /* <DEDUP_REMOVED lines=10> */
.L_x_139:
[----:B------:R-:W-:Y:S05]  /*4e00*/  BSYNC B1 ;  /* 0x0000000000017941 */ /* 0x000fea0003800000 */
.L_x_138:
        /* <DEDUP_REMOVED lines=11> */
.L_x_141:
[----:B------:R-:W-:Y:S05]  /*4ec0*/  BSYNC B1 ;  /* 0x0000000000017941 */ /* 0x000fea0003800000 */
.L_x_140:
        /* <DEDUP_REMOVED lines=11> */
.L_x_143:
[----:B------:R-:W-:Y:S05]  /*4f80*/  BSYNC B1 ;  /* 0x0000000000017941 */ /* 0x000fea0003800000 */
.L_x_142:
        /* <DEDUP_REMOVED lines=11> */
.L_x_145:
[----:B------:R-:W-:Y:S05]  /*5040*/  BSYNC B1 ;  /* 0x0000000000017941 */ /* 0x000fea0003800000 */
.L_x_144:
        /* <DEDUP_REMOVED lines=11> */
.L_x_147:
[----:B------:R-:W-:Y:S05]  /*5100*/  BSYNC B1 ;  /* 0x0000000000017941 */ /* 0x000fea0003800000 */
.L_x_146:
[----:B0----5:R-:W-:Y:S01]  /*5110*/  LOP3.LUT R4, R100, 0xffffe000, RZ, 0xc0, !PT ;  /* 0xffffe00064047812 */ /* 0x021fe200078ec0ff */
        /* <DEDUP_REMOVED lines=8> */
.L_x_149:
[----:B------:R-:W-:Y:S05]  /*51a0*/  BSYNC B1 ;  /* 0x0000000000017941 */ /* 0x000fea0003800000 */
.L_x_148:
        /* <DEDUP_REMOVED lines=11> */
.L_x_151:
[----:B------:R-:W-:Y:S05]  /*5260*/  BSYNC B1 ;  /* 0x0000000000017941 */ /* 0x000fea0003800000 */
.L_x_150:
[----:B------:R-:W-:Y:S05]  /*5270*/  @!P0 BRA `(.L_x_152) ;  /* 0x00000014008c8947 */ /* 0x000fea0003800000 */
[----:B-----5:R-:W-:-:S05]  /*5280*/  LOP3.LUT R100, R100, 0xffffe000, RZ, 0xc0, !PT ;  /* 0xffffe00064647812 */ /* 0x020fca00078ec0ff */
[----:B------:R-:W-:-:S04]  /*5290*/  FMUL R100, R100, R89 ;  /* 0x0000005964647220 */ /* 0x000fc80000400000 */
[----:B------:R-:W-:-:S05]  /*52a0*/  FFMA R55, R55, R88, R100 ;  /* 0x0000005837377223 */ /* 0x000fca0000000064 */
[----:B------:R-:W-:-:S05]  /*52b0*/  F2FP.TF32.F32.PACK_B R55, R55 ;  /* 0x00000037ff37723e */ /* 0x000fca00024050ff */
[----:B------:R0:W-:Y:S01]  /*52c0*/  STG.E desc[UR36][R10.64+0xe4], R55 ;  /* 0x0000e4370a007986 */ /* 0x0001e2000c101924 */
[----:B------:R-:W-:Y:S05]  /*52d0*/  BRA `(.L_x_152) ;  /* 0x0000001400747947 */ /* 0x000fea0003800000 */
.L_x_29:
[----:B------:R-:W-:Y:S01]  /*52e0*/  ULDC.64 UR4, c[0x0][0x5c0] ;  /* 0x0001700000047ab9 */ /* 0x000fe20000000a00 */
[-C--:B------:R-:W-:Y:S01]  /*52f0*/  FMUL R5, R56, R88.reuse ;  /* 0x0000005838057220 */ /* 0x080fe20000400000 */
[----:B------:R-:W-:Y:S01]  /*5300*/  LEA R8, P1, R102, UR4, 0x2 ;  /* 0x0000000466087c11 */ /* 0x000fe2000f8210ff */
[-C--:B------:R-:W-:Y:S01]  /*5310*/  FMUL R57, R57, R88.reuse ;  /* 0x0000005839397220 */ /* 0x080fe20000400000 */
[----:B------:R-:W-:Y:S01]  /*5320*/  ISETP.GT.AND P4, PT, R4, 0x1, PT ;  /* 0x000000010400780c */ /* 0x000fe20003f84270 */
[----:B------:R-:W-:Y:S01]  /*5330*/  IMAD.SHL.U32 R15, R10, 0x20, RZ ;  /* 0x000000200a0f7824 */ /* 0x000fe200078e00ff */
[----:B------:R-:W-:Y:S01]  /*5340*/  LEA.HI.X R9, R102, UR5, R13, 0x2, P1 ;  /* 0x0000000566097c11 */ /* 0x000fe200088f140d */
[----:B------:R-:W-:Y:S01]  /*5350*/  IMAD.SHL.U32 R91, R10, 0x200, RZ ;  /* 0x000002000a5b7824 */ /* 0x000fe200078e00ff */
[----:B------:R-:W-:Y:S01]  /*5360*/  F2FP.TF32.F32.PACK_B R5, R5 ;  /* 0x00000005ff05723e */ /* 0x000fe200024050ff */
[-C--:B------:R-:W-:Y:S01]  /*5370*/  FMUL R59, R59, R88.reuse ;  /* 0x000000583b3b7220 */ /* 0x080fe20000400000 */
[C---:B------:R-:W-:Y:S01]  /*5380*/  ISETP.GT.AND P1, PT, R3.reuse, RZ, P4 ;  /* 0x000000ff0300720c */ /* 0x040fe20002724270 */
[-C--:B------:R-:W-:Y:S01]  /*5390*/  FMUL R13, R58, R88.reuse ;  /* 0x000000583a0d7220 */ /* 0x080fe20000400000 */
[C-C-:B------:R-:W-:Y:S01]  /*53a0*/  SHF.L.U64.HI R7, R10.reuse, 0x5, R11.reuse ;  /* 0x000000050a077819 */ /* 0x140fe2000001020b */
[----:B------:R0:W-:Y:S01]  /*53b0*/  @P0 STG.E desc[UR36][R8.64], R5 ;  /* 0x0000000508000986 */ /* 0x0001e2000c101924 */
[----:B------:R-:W-:Y:S01]  /*53c0*/  ISETP.GT.AND P0, PT, R3, 0x8, P4 ;  /* 0x000000080300780c */ /* 0x000fe20002704270 */
[-C--:B------:R-:W-:Y:S01]  /*53d0*/  FMUL R61, R61, R88.reuse ;  /* 0x000000583d3d7220 */ /* 0x080fe20000400000 */
[----:B------:R-:W-:Y:S01]  /*53e0*/  SHF.L.U64.HI R23, R10, 0x9, R11 ;  /* 0x000000090a177819 */ /* 0x000fe2000001020b */
[----:B------:R-:W-:Y:S01]  /*53f0*/  FMUL R63, R63, R88 ;  /* 0x000000583f3f7220 */ /* 0x000fe20000400000 */
[----:B------:R-:W-:Y:S01]  /*5400*/  IADD3 R10, P2, R15, R8, RZ ;  /* 0x000000080f0a7210 */ /* 0x000fe20007f5e0ff */
[-C--:B------:R-:W-:Y:S01]  /*5410*/  FMUL R65, R65, R88.reuse ;  /* 0x0000005841417220 */ /* 0x080fe20000400000 */
[----:B------:R-:W-:Y:S01]  /*5420*/  F2FP.TF32.F32.PACK_B R57, R57 ;  /* 0x00000039ff39723e */ /* 0x000fe200024050ff */
[----:B------:R-:W-:Y:S01]  /*5430*/  FMUL R67, R67, R88 ;  /* 0x0000005843437220 */ /* 0x000fe20000400000 */
[----:B------:R-:W-:Y:S01]  /*5440*/  F2FP.TF32.F32.PACK_B R59, R59 ;  /* 0x0000003bff3b723e */ /* 0x000fe200024050ff */
[----:B------:R-:W-:Y:S01]  /*5450*/  IMAD.X R11, R7, 0x1, R9, P2 ;  /* 0x00000001070b7824 */ /* 0x000fe200010e0609 */
[----:B------:R-:W-:Y:S01]  /*5460*/  ISETP.GT.AND P5, PT, R4, 0x8, PT ;  /* 0x000000080400780c */ /* 0x000fe20003fa4270 */
[----:B------:R-:W-:Y:S01]  /*5470*/  @P1 STG.E desc[UR36][R8.64+0x4], R57 ;  /* 0x0000043908001986 */ /* 0x000fe2000c101924 */
[----:B------:R-:W-:Y:S01]  /*5480*/  IADD3 R6, P1, P2, R91, R8, R15 ;  /* 0x000000085b067210 */ /* 0x000fe20007a3e00f */
[-C--:B0-----:R-:W-:Y:S01]  /*5490*/  FMUL R5, R60, R88.reuse ;  /* 0x000000583c057220 */ /* 0x081fe20000400000 */
[C---:B------:R-:W-:Y:S01]  /*54a0*/  ISETP.GT.AND P4, PT, R4.reuse, 0x9, PT ;  /* 0x000000090400780c */ /* 0x040fe20003f84270 */
[----:B------:R-:W-:Y:S01]  /*54b0*/  @P0 STG.E desc[UR36][R10.64+0x4], R59 ;  /* 0x0000043b0a000986 */ /* 0x000fe2000c101924 */
[----:B------:R-:W-:Y:S01]  /*54c0*/  ISETP.GT.AND P3, PT, R3, 0x8, P6 ;  /* 0x000000080300780c */ /* 0x000fe20003764270 */
[-C--:B------:R-:W-:Y:S01]  /*54d0*/  FMUL R69, R69, R88.reuse ;  /* 0x0000005845457220 */ /* 0x080fe20000400000 */
[----:B------:R-:W-:Y:S01]  /*54e0*/  IADD3.X R7, R23, R9, R7, P1, P2 ;  /* 0x0000000917077210 */ /* 0x000fe20000fe4407 */
[-C--:B------:R-:W-:Y:S01]  /*54f0*/  FMUL R71, R71, R88.reuse ;  /* 0x0000005847477220 */ /* 0x080fe20000400000 */
[----:B------:R-:W-:Y:S01]  /*5500*/  ISETP.GT.AND P1, PT, R3, RZ, P5 ;  /* 0x000000ff0300720c */ /* 0x000fe20002f24270 */
[-C--:B------:R-:W-:Y:S01]  /*5510*/  FMUL R73, R73, R88.reuse ;  /* 0x0000005849497220 */ /* 0x080fe20000400000 */
[----:B------:R-:W-:Y:S01]  /*5520*/  ISETP.GT.AND P0, PT, R3, RZ, P4 ;  /* 0x000000ff0300720c */ /* 0x000fe20002704270 */
[-C--:B------:R-:W-:Y:S01]  /*5530*/  FMUL R75, R75, R88.reuse ;  /* 0x000000584b4b7220 */ /* 0x080fe20000400000 */
[----:B------:R-:W-:Y:S01]  /*5540*/  F2FP.TF32.F32.PACK_B R13, R13 ;  /* 0x0000000dff0d723e */ /* 0x000fe200024050ff */
[-C--:B------:R-:W-:Y:S01]  /*5550*/  FMUL R77, R77, R88.reuse ;  /* 0x000000584d4d7220 */ /* 0x080fe20000400000 */
[----:B------:R-:W-:Y:S01]  /*5560*/  F2FP.TF32.F32.PACK_B R5, R5 ;  /* 0x00000005ff05723e */ /* 0x000fe200024050ff */
[-C--:B------:R-:W-:Y:S01]  /*5570*/  FMUL R79, R79, R88.reuse ;  /* 0x000000584f4f7220 */ /* 0x080fe20000400000 */
[----:B------:R-:W-:Y:S01]  /*5580*/  F2FP.TF32.F32.PACK_B R61, R61 ;  /* 0x0000003dff3d723e */ /* 0x000fe200024050ff */
[----:B------:R0:W-:Y:S01]  /*5590*/  @P3 STG.E desc[UR36][R10.64], R13 ;  /* 0x0000000d0a003986 */ /* 0x0001e2000c101924 */
[----:B------:R-:W-:Y:S01]  /*55a0*/  F2FP.TF32.F32.PACK_B R63, R63 ;  /* 0x0000003fff3f723e */ /* 0x000fe200024050ff */
[-C--:B------:R-:W-:Y:S01]  /*55b0*/  FMUL R81, R81, R88.reuse ;  /* 0x0000005851517220 */ /* 0x080fe20000400000 */
[C---:B------:R-:W-:Y:S01]  /*55c0*/  ISETP.GT.AND P3, PT, R4.reuse, 0x10, PT ;  /* 0x000000100400780c */ /* 0x040fe20003f64270 */
[----:B------:R1:W-:Y:S01]  /*55d0*/  @P1 STG.E desc[UR36][R8.64+0x20], R5 ;  /* 0x0000200508001986 */ /* 0x0003e2000c101924 */
[----:B------:R-:W-:Y:S01]  /*55e0*/  ISETP.GT.AND P1, PT, R3, 0x8, P5 ;  /* 0x000000080300780c */ /* 0x000fe20002f24270 */
[-C--:B------:R-:W-:Y:S01]  /*55f0*/  FMUL R83, R83, R88.reuse ;  /* 0x0000005853537220 */ /* 0x080fe20000400000 */
[----:B------:R-:W-:Y:S01]  /*5600*/  ISETP.GT.AND P2, PT, R4, 0x11, PT ;  /* 0x000000110400780c */ /* 0x000fe20003f44270 */
[----:B------:R-:W-:Y:S01]  /*5610*/  @P0 STG.E desc[UR36][R8.64+0x24], R61 ;  /* 0x0000243d08000986 */ /* 0x000fe2000c101924 */
[----:B------:R-:W-:Y:S01]  /*5620*/  ISETP.GT.AND P0, PT, R3, 0x8, P4 ;  /* 0x000000080300780c */ /* 0x000fe20002704270 */
[-C--:B------:R-:W-:Y:S01]  /*5630*/  FMUL R85, R85, R88.reuse ;  /* 0x0000005855557220 */ /* 0x080fe20000400000 */
[----:B------:R-:W-:Y:S01]  /*5640*/  F2FP.TF32.F32.PACK_B R65, R65 ;  /* 0x00000041ff41723e */ /* 0x000fe200024050ff */
[-C--:B0-----:R-:W-:Y:S01]  /*5650*/  FMUL R13, R62, R88.reuse ;  /* 0x000000583e0d7220 */ /* 0x081fe20000400000 */
[----:B------:R-:W-:Y:S01]  /*5660*/  F2FP.TF32.F32.PACK_B R67, R67 ;  /* 0x00000043ff43723e */ /* 0x000fe200024050ff */
[-C--:B------:R-:W-:Y:S01]  /*5670*/  FMUL R87, R87, R88.reuse ;  /* 0x0000005857577220 */ /* 0x080fe20000400000 */
[----:B------:R-:W-:Y:S01]  /*5680*/  F2FP.TF32.F32.PACK_B R69, R69 ;  /* 0x00000045ff45723e */ /* 0x000fe200024050ff */
[-C--:B-1----:R-:W-:Y:S01]  /*5690*/  FMUL R5, R64, R88.reuse ;  /* 0x0000005840057220 */ /* 0x082fe20000400000 */
[----:B------:R-:W-:Y:S01]  /*56a0*/  F2FP.TF32.F32.PACK_B R13, R13 ;  /* 0x0000000dff0d723e */ /* 0x000fe200024050ff */
[-C--:B------:R-:W-:Y:S01]  /*56b0*/  FMUL R25, R25, R88.reuse ;  /* 0x0000005819197220 */ /* 0x080fe20000400000 */
[----:B------:R-:W-:Y:S01]  /*56c0*/  F2FP.TF32.F32.PACK_B R71, R71 ;  /* 0x00000047ff47723e */ /* 0x000fe200024050ff */
[-C--:B------:R-:W-:Y:S01]  /*56d0*/  FMUL R27, R27, R88.reuse ;  /* 0x000000581b1b7220 */ /* 0x080fe20000400000 */
[----:B------:R-:W-:Y:S01]  /*56e0*/  F2FP.TF32.F32.PACK_B R5, R5 ;  /* 0x00000005ff05723e */ /* 0x000fe200024050ff */
[----:B------:R-:W-:Y:S01]  /*56f0*/  @P0 STG.E desc[UR36][R10.64+0x24], R63 ;  /* 0x0000243f0a000986 */ /* 0x000fe2000c101924 */
[----:B------:R-:W-:Y:S01]  /*5700*/  ISETP.GT.AND P0, PT, R3, RZ, P3 ;  /* 0x000000ff0300720c */ /* 0x000fe20001f04270 */
[-C--:B------:R-:W-:Y:S01]  /*5710*/  FMUL R29, R29, R88.reuse ;  /* 0x000000581d1d7220 */ /* 0x080fe20000400000 */
[----:B------:R-:W-:Y:S01]  /*5720*/  F2FP.TF32.F32.PACK_B R73, R73 ;  /* 0x00000049ff49723e */ /* 0x000fe200024050ff */
[----:B------:R0:W-:Y:S01]  /*5730*/  @P1 STG.E desc[UR36][R10.64+0x20], R13 ;  /* 0x0000200d0a001986 */ /* 0x0001e2000c101924 */
[C---:B------:R-:W-:Y:S01]  /*5740*/  ISETP.GT.AND P1, PT, R4.reuse, 0x19, PT ;  /* 0x000000190400780c */ /* 0x040fe20003f24270 */
[-C--:B------:R-:W-:Y:S01]  /*5750*/  FMUL R31, R31, R88.reuse ;  /* 0x000000581f1f7220 */ /* 0x080fe20000400000 */
[----:B------:R-:W-:Y:S01]  /*5760*/  F2FP.TF32.F32.PACK_B R75, R75 ;  /* 0x0000004bff4b723e */ /* 0x000fe200024050ff */
[-C--:B------:R-:W-:Y:S01]  /*5770*/  FMUL R33, R33, R88.reuse ;  /* 0x0000005821217220 */ /* 0x080fe20000400000 */
[C---:B------:R-:W-:Y:S01]  /*5780*/  ISETP.GT.AND P5, PT, R4.reuse, 0x28, PT ;  /* 0x000000280400780c */ /* 0x040fe20003fa4270 */
[-C--:B------:R-:W-:Y:S01]  /*5790*/  FMUL R35, R35, R88.reuse ;  /* 0x0000005823237220 */ /* 0x080fe20000400000 */
[----:B------:R-:W-:Y:S01]  /*57a0*/  ISETP.GT.AND P4, PT, R4, 0x29, PT ;  /* 0x000000290400780c */ /* 0x000fe20003f84270 */
[-C--:B------:R-:W-:Y:S01]  /*57b0*/  FMUL R37, R37, R88.reuse ;  /* 0x0000005825257220 */ /* 0x080fe20000400000 */
[----:B------:R-:W-:Y:S01]  /*57c0*/  F2FP.TF32.F32.PACK_B R77, R77 ;  /* 0x0000004dff4d723e */ /* 0x000fe200024050ff */
[----:B------:R1:W-:Y:S01]  /*57d0*/  @P0 STG.E desc[UR36][R8.64+0x40], R5 ;  /* 0x0000400508000986 */ /* 0x0003e2000c101924 */
[----:B------:R-:W-:Y:S01]  /*57e0*/  ISETP.GT.AND P0, PT, R3, RZ, P2 ;  /* 0x000000ff0300720c */ /* 0x000fe20001704270 */
[-C--:B0-----:R-:W-:Y:S01]  /*57f0*/  FMUL R13, R66, R88.reuse ;  /* 0x00000058420d7220 */ /* 0x081fe20000400000 */
[----:B------:R-:W-:Y:S01]  /*5800*/  F2FP.TF32.F32.PACK_B R79, R79 ;  /* 0x0000004fff4f723e */ /* 0x000fe200024050ff */
[-C--:B------:R-:W-:Y:S01]  /*5810*/  FMUL R39, R39, R88.reuse ;  /* 0x0000005827277220 */ /* 0x080fe20000400000 */
[----:B------:R-:W-:Y:S01]  /*5820*/  F2FP.TF32.F32.PACK_B R81, R81 ;  /* 0x00000051ff51723e */ /* 0x000fe200024050ff */
[-C--:B------:R-:W-:Y:S01]  /*5830*/  FMUL R41, R41, R88.reuse ;  /* 0x0000005829297220 */ /* 0x080fe20000400000 */
[----:B------:R-:W-:Y:S01]  /*5840*/  F2FP.TF32.F32.PACK_B R13, R13 ;  /* 0x0000000dff0d723e */ /* 0x000fe200024050ff */
[-C--:B------:R-:W-:Y:S01]  /*5850*/  FMUL R43, R43, R88.reuse ;  /* 0x000000582b2b7220 */ /* 0x080fe20000400000 */
[----:B------:R-:W-:Y:S01]  /*5860*/  F2FP.TF32.F32.PACK_B R83, R83 ;  /* 0x00000053ff53723e */ /* 0x000fe200024050ff */
[-C--:B------:R-:W-:Y:S01]  /*5870*/  FMUL R45, R45, R88.reuse ;  /* 0x000000582d2d7220 */ /* 0x080fe20000400000 */
[----:B------:R-:W-:Y:S01]  /*5880*/  P2R R57, PR, RZ, 0x20 ;  /* 0x00000020ff397803 */ /* 0x000fe20000000000 */
[-C--:B-1----:R-:W-:Y:S01]  /*5890*/  FMUL R5, R68, R88.reuse ;  /* 0x0000005844057220 */ /* 0x082fe20000400000 */
[----:B------:R-:W-:Y:S01]  /*58a0*/  P2R R56, PR, RZ, 0x10 ;  /* 0x00000010ff387803 */ /* 0x000fe20000000000 */
[----:B------:R-:W-:Y:S01]  /*58b0*/  @P0 STG.E desc[UR36][R8.64+0x44], R65 ;  /* 0x0000444108000986 */ /* 0x000fe2000c101924 */
[----:B------:R-:W-:Y:S01]  /*58c0*/  ISETP.GT.AND P0, PT, R3, 0x8, P3 ;  /* 0x000000080300780c */ /* 0x000fe20001f04270 */
[-C--:B------:R-:W-:Y:S01]  /*58d0*/  FMUL R47, R47, R88.reuse ;  /* 0x000000582f2f7220 */ /* 0x080fe20000400000 */
[----:B------:R-:W-:Y:S01]  /*58e0*/  F2FP.TF32.F32.PACK_B R5, R5 ;  /* 0x00000005ff05723e */ /* 0x000fe200024050ff */
[-C--:B------:R-:W-:Y:S01]  /*58f0*/  FMUL R49, R49, R88.reuse ;  /* 0x0000005831317220 */ /* 0x080fe20000400000 */
[----:B------:R-:W-:Y:S01]  /*5900*/  ISETP.GT.AND P3, PT, R4, 0x30, PT ;  /* 0x000000300400780c */ /* 0x000fe20003f64270 */
[-C--:B------:R-:W-:Y:S01]  /*5910*/  FMUL R51, R51, R88.reuse ;  /* 0x0000005833337220 */ /* 0x080fe20000400000 */
[----:B------:R-:W-:Y:S01]  /*5920*/  F2FP.TF32.F32.PACK_B R85, R85 ;  /* 0x00000055ff55723e */ /* 0x000fe200024050ff */
[-C--:B------:R-:W-:Y:S01]  /*5930*/  FMUL R53, R53, R88.reuse ;  /* 0x0000005835357220 */ /* 0x080fe20000400000 */
[----:B------:R-:W-:Y:S01]  /*5940*/  F2FP.TF32.F32.PACK_B R87, R87 ;  /* 0x00000057ff57723e */ /* 0x000fe200024050ff */
[----:B------:R-:W-:Y:S01]  /*5950*/  FMUL R55, R55, R88 ;  /* 0x0000005837377220 */ /* 0x000fe20000400000 */
[----:B------:R-:W-:-:S02]  /*5960*/  F2FP.TF32.F32.PACK_B R25, R25 ;  /* 0x00000019ff19723e */ /* 0x000fc400024050ff */
[----:B------:R-:W-:Y:S01]  /*5970*/  F2FP.TF32.F32.PACK_B R27, R27 ;  /* 0x0000001bff1b723e */ /* 0x000fe200024050ff */
[----:B------:R0:W-:Y:S01]  /*5980*/  @P0 STG.E desc[UR36][R10.64+0x40], R13 ;  /* 0x0000400d0a000986 */ /* 0x0001e2000c101924 */
[----:B------:R-:W-:Y:S02]  /*5990*/  ISETP.GT.AND P0, PT, R3, 0x8, P2 ;  /* 0x000000080300780c */ /* 0x000fe40001704270 */
[----:B------:R-:W-:Y:S02]  /*59a0*/  ISETP.GT.AND P2, PT, R4, 0x18, PT ;  /* 0x000000180400780c */ /* 0x000fe40003f44270 */
[----:B------:R-:W-:Y:S02]  /*59b0*/  F2FP.TF32.F32.PACK_B R29, R29 ;  /* 0x0000001dff1d723e */ /* 0x000fe400024050ff */
[----:B------:R-:W-:Y:S02]  /*59c0*/  F2FP.TF32.F32.PACK_B R31, R31 ;  /* 0x0000001fff1f723e */ /* 0x000fe400024050ff */
[----:B------:R-:W-:-:S02]  /*59d0*/  F2FP.TF32.F32.PACK_B R33, R33 ;  /* 0x00000021ff21723e */ /* 0x000fc400024050ff */
[----:B------:R-:W-:Y:S01]  /*59e0*/  F2FP.TF32.F32.PACK_B R35, R35 ;  /* 0x00000023ff23723e */ /* 0x000fe200024050ff */
[----:B0-----:R-:W-:Y:S01]  /*59f0*/  FMUL R13, R70, R88 ;  /* 0x00000058460d7220 */ /* 0x001fe20000400000 */
[----:B------:R-:W-:Y:S01]  /*5a00*/  F2FP.TF32.F32.PACK_B R37, R37 ;  /* 0x00000025ff25723e */ /* 0x000fe200024050ff */
[----:B------:R-:W-:Y:S01]  /*5a10*/  @P0 STG.E desc[UR36][R10.64+0x44], R67 ;  /* 0x000044430a000986 */ /* 0x000fe2000c101924 */
[----:B------:R-:W-:Y:S02]  /*5a20*/  ISETP.GT.AND P0, PT, R3, RZ, P2 ;  /* 0x000000ff0300720c */ /* 0x000fe40001704270 */
[----:B------:R-:W-:Y:S02]  /*5a30*/  F2FP.TF32.F32.PACK_B R13, R13 ;  /* 0x0000000dff0d723e */ /* 0x000fe400024050ff */
[----:B------:R-:W-:Y:S02]  /*5a40*/  F2FP.TF32.F32.PACK_B R39, R39 ;  /* 0x00000027ff27723e */ /* 0x000fe400024050ff */
[----:B------:R-:W-:-:S02]  /*5a50*/  F2FP.TF32.F32.PACK_B R41, R41 ;  /* 0x00000029ff29723e */ /* 0x000fc400024050ff */
[----:B------:R-:W-:Y:S02]  /*5a60*/  F2FP.TF32.F32.PACK_B R43, R43 ;  /* 0x0000002bff2b723e */ /* 0x000fe400024050ff */
[----:B------:R-:W-:Y:S02]  /*5a70*/  F2FP.TF32.F32.PACK_B R45, R45 ;  /* 0x0000002dff2d723e */ /* 0x000fe400024050ff */
[----:B------:R-:W-:Y:S01]  /*5a80*/  F2FP.TF32.F32.PACK_B R47, R47 ;  /* 0x0000002fff2f723e */ /* 0x000fe200024050ff */
[----:B------:R0:W-:Y:S01]  /*5a90*/  @P0 STG.E desc[UR36][R8.64+0x60], R5 ;  /* 0x0000600508000986 */ /* 0x0001e2000c101924 */
[----:B------:R-:W-:Y:S02]  /*5aa0*/  ISETP.GT.AND P0, PT, R3, RZ, P1 ;  /* 0x000000ff0300720c */ /* 0x000fe40000f04270 */
[----:B------:R-:W-:Y:S02]  /*5ab0*/  F2FP.TF32.F32.PACK_B R49, R49 ;  /* 0x00000031ff31723e */ /* 0x000fe400024050ff */
[----:B------:R-:W-:-:S02]  /*5ac0*/  F2FP.TF32.F32.PACK_B R51, R51 ;  /* 0x00000033ff33723e */ /* 0x000fc400024050ff */
[----:B------:R-:W-:Y:S02]  /*5ad0*/  F2FP.TF32.F32.PACK_B R53, R53 ;  /* 0x00000035ff35723e */ /* 0x000fe400024050ff */
[----:B------:R-:W-:Y:S01]  /*5ae0*/  F2FP.TF32.F32.PACK_B R55, R55 ;  /* 0x00000037ff37723e */ /* 0x000fe200024050ff */
[----:B0-----:R-:W-:-:S04]  /*5af0*/  FMUL R5, R72, R88 ;  /* 0x0000005848057220 */ /* 0x001fc80000400000 */
[----:B------:R-:W-:Y:S01]  /*5b00*/  @P0 STG.E desc[UR36][R8.64+0x64], R69 ;  /* 0x0000644508000986 */ /* 0x000fe2000c101924 */
[----:B------:R-:W-:Y:S02]  /*5b10*/  ISETP.GT.AND P0, PT, R3, 0x8, P2 ;  /* 0x000000080300780c */ /* 0x000fe40001704270 */
[----:B------:R-:W-:Y:S02]  /*5b20*/  ISETP.GT.AND P2, PT, R4, 0x20, PT ;  /* 0x000000200400780c */ /* 0x000fe40003f44270 */
[----:B------:R-:W-:-:S09]  /*5b30*/  F2FP.TF32.F32.PACK_B R5, R5 ;  /* 0x00000005ff05723e */ /* 0x000fd200024050ff */
[----:B------:R0:W-:Y:S01]  /*5b40*/  @P0 STG.E desc[UR36][R10.64+0x60], R13 ;  /* 0x0000600d0a000986 */ /* 0x0001e2000c101924 */
[----:B------:R-:W-:Y:S02]  /*5b50*/  ISETP.GT.AND P0, PT, R3, 0x8, P1 ;  /* 0x000000080300780c */ /* 0x000fe40000f04270 */
[----:B------:R-:W-:Y:S01]  /*5b60*/  ISETP.GT.AND P1, PT, R4, 0x21, PT ;  /* 0x000000210400780c */ /* 0x000fe20003f24270 */
[----:B0-----:R-:W-:-:S10]  /*5b70*/  FMUL R13, R74, R88 ;  /* 0x000000584a0d7220 */ /* 0x001fd40000400000 */
[----:B------:R-:W-:Y:S01]  /*5b80*/  @P0 STG.E desc[UR36][R10.64+0x64], R71 ;  /* 0x000064470a000986 */ /* 0x000fe2000c101924 */
[----:B------:R-:W-:Y:S02]  /*5b90*/  ISETP.GT.AND P0, PT, R3, RZ, P2 ;  /* 0x000000ff0300720c */ /* 0x000fe40001704270 */
[----:B------:R-:W-:-:S11]  /*5ba0*/  F2FP.TF32.F32.PACK_B R13, R13 ;  /* 0x0000000dff0d723e */ /* 0x000fd600024050ff */
[----:B------:R0:W-:Y:S01]  /*5bb0*/  @P0 STG.E desc[UR36][R8.64+0x80], R5 ;  /* 0x0000800508000986 */ /* 0x0001e2000c101924 */
[----:B------:R-:W-:Y:S01]  /*5bc0*/  ISETP.GT.AND P0, PT, R3, RZ, P1 ;  /* 0x000000ff0300720c */ /* 0x000fe20000f04270 */
[----:B0-----:R-:W-:-:S12]  /*5bd0*/  FMUL R5, R76, R88 ;  /* 0x000000584c057220 */ /* 0x001fd80000400000 */
[----:B------:R-:W-:Y:S01]  /*5be0*/  @P0 STG.E desc[UR36][R8.64+0x84], R73 ;  /* 0x0000844908000986 */ /* 0x000fe2000c101924 */
[----:B------:R-:W-:Y:S02]  /*5bf0*/  ISETP.GT.AND P0, PT, R3, 0x8, P2 ;  /* 0x000000080300780c */ /* 0x000fe40001704270 */
[----:B------:R-:W-:Y:S02]  /*5c00*/  F2FP.TF32.F32.PACK_B R5, R5 ;  /* 0x00000005ff05723e */ /* 0x000fe400024050ff */
[----:B------:R-:W-:-:S09]  /*5c10*/  ISETP.GT.AND P2, PT, R4, 0x38, PT ;  /* 0x000000380400780c */ /* 0x000fd20003f44270 */
[----:B------:R0:W-:Y:S01]  /*5c20*/  @P0 STG.E desc[UR36][R10.64+0x80], R13 ;  /* 0x0000800d0a000986 */ /* 0x0001e2000c101924 */
[----:B------:R-:W-:Y:S01]  /*5c30*/  ISETP.GT.AND P0, PT, R3, 0x8, P1 ;  /* 0x000000080300780c */ /* 0x000fe20000f04270 */
[----:B0-----:R-:W-:-:S12]  /*5c40*/  FMUL R13, R78, R88 ;  /* 0x000000584e0d7220 */ /* 0x001fd80000400000 */
        /* <DEDUP_REMOVED lines=8> */
[----:B------:R-:W-:-:S11]  /*5cd0*/  F2FP.TF32.F32.PACK_B R5, R5 ;  /* 0x00000005ff05723e */ /* 0x000fd600024050ff */
[----:B------:R0:W-:Y:S01]  /*5ce0*/  @P0 STG.E desc[UR36][R10.64+0xa0], R13 ;  /* 0x0000a00d0a000986 */ /* 0x0001e2000c101924 */
[C---:B------:R-:W-:Y:S02]  /*5cf0*/  ISETP.GT.AND P0, PT, R3.reuse, 0x8, P4 ;  /* 0x000000080300780c */ /* 0x040fe40002704270 */
[----:B------:R-:W-:Y:S01]  /*5d00*/  ISETP.GT.AND P4, PT, R3, 0x8, P2 ;  /* 0x000000080300780c */ /* 0x000fe20001784270 */
[----:B0-----:R-:W-:-:S10]  /*5d10*/  FMUL R13, R82, R88 ;  /* 0x00000058520d7220 */ /* 0x001fd40000400000 */
[----:B------:R-:W-:Y:S01]  /*5d20*/  @P0 STG.E desc[UR36][R10.64+0xa4], R79 ;  /* 0x0000a44f0a000986 */ /* 0x000fe2000c101924 */
[----:B------:R-:W-:Y:S02]  /*5d30*/  ISETP.GT.AND P0, PT, R3, RZ, P3 ;  /* 0x000000ff0300720c */ /* 0x000fe40001f04270 */
[----:B------:R-:W-:-:S11]  /*5d40*/  F2FP.TF32.F32.PACK_B R13, R13 ;  /* 0x0000000dff0d723e */ /* 0x000fd600024050ff */
[----:B------:R0:W-:Y:S01]  /*5d50*/  @P0 STG.E desc[UR36][R8.64+0xc0], R5 ;  /* 0x0000c00508000986 */ /* 0x0001e2000c101924 */
[----:B------:R-:W-:-:S04]  /*5d60*/  ISETP.GT.AND P0, PT, R4, 0x31, PT ;  /* 0x000000310400780c */ /* 0x000fc80003f04270 */
[----:B------:R-:W-:Y:S01]  /*5d70*/  ISETP.GT.AND P1, PT, R3, RZ, P0 ;  /* 0x000000ff0300720c */ /* 0x000fe20000724270 */
[----:B0-----:R-:W-:-:S05]  /*5d80*/  FMUL R5, R84, R88 ;  /* 0x0000005854057220 */ /* 0x001fca0000400000 */
[----:B------:R-:W-:-:S07]  /*5d90*/  F2FP.TF32.F32.PACK_B R5, R5 ;  /* 0x00000005ff05723e */ /* 0x000fce00024050ff */
[----:B------:R-:W-:Y:S01]  /*5da0*/  @P1 STG.E desc[UR36][R8.64+0xc4], R81 ;  /* 0x0000c45108001986 */ /* 0x000fe2000c101924 */
[----:B------:R-:W-:-:S13]  /*5db0*/  ISETP.GT.AND P1, PT, R3, 0x8, P3 ;  /* 0x000000080300780c */ /* 0x000fda0001f24270 */
[----:B------:R0:W-:Y:S01]  /*5dc0*/  @P1 STG.E desc[UR36][R10.64+0xc0], R13 ;  /* 0x0000c00d0a001986 */ /* 0x0001e2000c101924 */
[----:B------:R-:W-:-:S13]  /*5dd0*/  ISETP.GT.AND P1, PT, R3, 0x8, P0 ;  /* 0x000000080300780c */ /* 0x000fda0000724270 */
[----:B------:R-:W-:Y:S01]  /*5de0*/  @P1 STG.E desc[UR36][R10.64+0xc4], R83 ;  /* 0x0000c4530a001986 */ /* 0x000fe2000c101924 */
[----:B------:R-:W-:-:S05]  /*5df0*/  IADD3 R14, P1, R91, R10, RZ ;  /* 0x0000000a5b0e7210 */ /* 0x000fca0007f3e0ff */
[----:B------:R-:W-:Y:S01]  /*5e00*/  IMAD.X R15, R23, 0x1, R11, P1 ;  /* 0x00000001170f7824 */ /* 0x000fe200008e060b */
[----:B------:R-:W-:-:S13]  /*5e10*/  ISETP.GT.AND P1, PT, R3, RZ, P2 ;  /* 0x000000ff0300720c */ /* 0x000fda0001724270 */
[----:B------:R1:W-:Y:S01]  /*5e20*/  @P1 STG.E desc[UR36][R8.64+0xe0], R5 ;  /* 0x0000e00508001986 */ /* 0x0003e2000c101924 */
[----:B------:R-:W-:-:S05]  /*5e30*/  IADD3 R20, P1, R91, R10, RZ ;  /* 0x0000000a5b147210 */ /* 0x000fca0007f3e0ff */
[----:B------:R-:W-:Y:S01]  /*5e40*/  IMAD.X R21, R23, 0x1, R11, P1 ;  /* 0x0000000117157824 */ /* 0x000fe200008e060b */
[----:B------:R-:W-:-:S05]  /*5e50*/  IADD3 R12, P1, R91, R8, RZ ;  /* 0x000000085b0c7210 */ /* 0x000fca0007f3e0ff */
[----:B0-----:R-:W-:Y:S01]  /*5e60*/  IMAD.X R13, R23, 0x1, R9, P1 ;  /* 0x00000001170d7824 */ /* 0x001fe200008e0609 */
[----:B------:R-:W-:Y:S01]  /*5e70*/  ISETP.GT.AND P1, PT, R4, 0x39, PT ;  /* 0x000000390400780c */ /* 0x000fe20003f24270 */
[-C--:B-1----:R-:W-:Y:S01]  /*5e80*/  FMUL R5, R86, R88.reuse ;  /* 0x0000005856057220 */ /* 0x082fe20000400000 */
[----:B------:R-:W-:Y:S02]  /*5e90*/  FMUL R23, R24, R88 ;  /* 0x0000005818177220 */ /* 0x000fe40000400000 */
[----:B------:R-:W-:Y:S02]  /*5ea0*/  ISETP.GT.AND P5, PT, R3, RZ, P1 ;  /* 0x000000ff0300720c */ /* 0x000fe40000fa4270 */
[----:B------:R-:W-:Y:S02]  /*5eb0*/  F2FP.TF32.F32.PACK_B R5, R5 ;  /* 0x00000005ff05723e */ /* 0x000fe400024050ff */
[----:B------:R-:W-:-:S09]  /*5ec0*/  F2FP.TF32.F32.PACK_B R23, R23 ;  /* 0x00000017ff17723e */ /* 0x000fd200024050ff */
[----:B------:R-:W-:Y:S01]  /*5ed0*/  @P5 STG.E desc[UR36][R8.64+0xe4], R85 ;  /* 0x0000e45508005986 */ /* 0x000fe2000c101924 */
[----:B------:R-:W-:-:S03]  /*5ee0*/  ISETP.GT.AND P5, PT, R4, 0x1, PT ;  /* 0x000000010400780c */ /* 0x000fc60003fa4270 */
[----:B------:R0:W-:Y:S01]  /*5ef0*/  @P4 STG.E desc[UR36][R10.64+0xe0], R5 ;  /* 0x0000e0050a004986 */ /* 0x0001e2000c101924 */
[C---:B------:R-:W-:Y:S02]  /*5f00*/  ISETP.GT.AND P4, PT, R3.reuse, 0x8, P1 ;  /* 0x000000080300780c */ /* 0x040fe40000f84270 */
[----:B------:R-:W-:Y:S01]  /*5f10*/  ISETP.GT.AND P5, PT, R3, 0x80, P5 ;  /* 0x000000800300780c */ /* 0x000fe20002fa4270 */
[----:B0-----:R-:W-:-:S10]  /*5f20*/  FMUL R5, R26, R88 ;  /* 0x000000581a057220 */ /* 0x001fd40000400000 */
[----:B------:R0:W-:Y:S01]  /*5f30*/  @P4 STG.E desc[UR36][R10.64+0xe4], R87 ;  /* 0x0000e4570a004986 */ /* 0x0001e2000c101924 */
[C---:B------:R-:W-:Y:S01]  /*5f40*/  ISETP.GT.AND P4, PT, R3.reuse, 0x80, P6 ;  /* 0x000000800300780c */ /* 0x040fe20003784270 */
[----:B------:R-:W-:Y:S01]  /*5f50*/  @P5 IMAD.MOV.U32 R8, RZ, RZ, R12 ;  /* 0x000000ffff085224 */ /* 0x000fe200078e000c */
[----:B------:R-:W-:Y:S01]  /*5f60*/  ISETP.GT.AND P6, PT, R3, 0x88, P6 ;  /* 0x000000880300780c */ /* 0x000fe200037c4270 */
[----:B------:R-:W-:Y:S01]  /*5f70*/  @P5 IMAD.MOV.U32 R9, RZ, RZ, R13 ;  /* 0x000000ffff095224 */ /* 0x000fe200078e000d */
[----:B------:R-:W-:Y:S01]  /*5f80*/  F2FP.TF32.F32.PACK_B R5, R5 ;  /* 0x00000005ff05723e */ /* 0x000fe200024050ff */
[----:B0-----:R-:W-:-:S08]  /*5f90*/  FMUL R11, R28, R88 ;  /* 0x000000581c0b7220 */ /* 0x001fd00000400000 */
[----:B------:R-:W-:Y:S01]  /*5fa0*/  @P4 STG.E desc[UR36][R12.64], R23 ;  /* 0x000000170c004986 */ /* 0x000fe2000c101924 */
[----:B------:R-:W-:Y:S02]  /*5fb0*/  ISETP.NE.AND P4, PT, R56, RZ, PT ;  /* 0x000000ff3800720c */ /* 0x000fe40003f85270 */
[----:B------:R-:W-:Y:S01]  /*5fc0*/  F2FP.TF32.F32.PACK_B R11, R11 ;  /* 0x0000000bff0b723e */ /* 0x000fe200024050ff */
[----:B------:R-:W-:Y:S01]  /*5fd0*/  @P5 STG.E desc[UR36][R8.64+0x4], R25 ;  /* 0x0000041908005986 */ /* 0x000fe2000c101924 */
[----:B------:R-:W-:-:S03]  /*5fe0*/  ISETP.NE.AND P5, PT, R57, RZ, PT ;  /* 0x000000ff3900720c */ /* 0x000fc60003fa5270 */
[----:B------:R0:W-:Y:S01]  /*5ff0*/  @P6 STG.E desc[UR36][R14.64], R5 ;  /* 0x000000050e006986 */ /* 0x0001e2000c101924 */
[----:B------:R-:W-:-:S04]  /*6000*/  ISETP.GT.AND P6, PT, R4, 0x1, PT ;  /* 0x000000010400780c */ /* 0x000fc80003fc4270 */
[----:B------:R-:W-:Y:S01]  /*6010*/  ISETP.GT.AND P6, PT, R3, 0x88, P6 ;  /* 0x000000880300780c */ /* 0x000fe200037c4270 */
[-C--:B0-----:R-:W-:Y:S01]  /*6020*/  FMUL R5, R30, R88.reuse ;  /* 0x000000581e057220 */ /* 0x081fe20000400000 */
[----:B------:R-:W-:-:S04]  /*6030*/  FMUL R15, R50, R88 ;  /* 0x00000058320f7220 */ /* 0x000fc80000400000 */
[----:B------:R-:W-:-:S07]  /*6040*/  F2FP.TF32.F32.PACK_B R5, R5 ;  /* 0x00000005ff05723e */ /* 0x000fce00024050ff */
[----:B------:R0:W-:Y:S01]  /*6050*/  @P6 STG.E desc[UR36][R20.64+0x4], R27 ;  /* 0x0000041b14006986 */ /* 0x0001e2000c101924 */
[----:B------:R-:W-:Y:S02]  /*6060*/  ISETP.GT.AND P6, PT, R4, 0x8, PT ;  /* 0x000000080400780c */ /* 0x000fe40003fc4270 */
[----:B------:R-:W-:Y:S02]  /*6070*/  F2FP.TF32.F32.PACK_B R15, R15 ;  /* 0x0000000fff0f723e */ /* 0x000fe400024050ff */
[----:B------:R-:W-:Y:S01]  /*6080*/  ISETP.GT.AND P6, PT, R3, 0x80, P6 ;  /* 0x000000800300780c */ /* 0x000fe200037c4270 */
[----:B0-----:R-:W-:-:S05]  /*6090*/  FMUL R21, R52, R88 ;  /* 0x0000005834157220 */ /* 0x001fca0000400000 */
[----:B------:R-:W-:-:S07]  /*60a0*/  F2FP.TF32.F32.PACK_B R21, R21 ;  /* 0x00000015ff15723e */ /* 0x000fce00024050ff */
[----:B------:R-:W-:Y:S02]  /*60b0*/  @P6 IMAD.MOV.U32 R8, RZ, RZ, R12 ;  /* 0x000000ffff086224 */ /* 0x000fe400078e000c */
[----:B------:R-:W-:-:S05]  /*60c0*/  @P6 IMAD.MOV.U32 R9, RZ, RZ, R13 ;  /* 0x000000ffff096224 */ /* 0x000fca00078e000d */
[----:B------:R0:W-:Y:S01]  /*60d0*/  @P6 STG.E desc[UR36][R8.64+0x20], R11 ;  /* 0x0000200b08006986 */ /* 0x0001e2000c101924 */
[----:B------:R-:W-:-:S04]  /*60e0*/  ISETP.GT.AND P6, PT, R4, 0x9, PT ;  /* 0x000000090400780c */ /* 0x000fc80003fc4270 */
[----:B------:R-:W-:Y:S01]  /*60f0*/  ISETP.GT.AND P6, PT, R3, 0x80, P6 ;  /* 0x000000800300780c */ /* 0x000fe200037c4270 */
[----:B0-----:R-:W-:-:S05]  /*6100*/  FMUL R11, R32, R88 ;  /* 0x00000058200b7220 */ /* 0x001fca0000400000 */
[----:B------:R-:W-:-:S07]  /*6110*/  F2FP.TF32.F32.PACK_B R11, R11 ;  /* 0x0000000bff0b723e */ /* 0x000fce00024050ff */
[----:B------:R-:W-:Y:S02]  /*6120*/  @P6 IMAD.MOV.U32 R8, RZ, RZ, R12 ;  /* 0x000000ffff086224 */ /* 0x000fe400078e000c */
[----:B------:R-:W-:-:S05]  /*6130*/  @P6 IMAD.MOV.U32 R9, RZ, RZ, R13 ;  /* 0x000000ffff096224 */ /* 0x000fca00078e000d */
[----:B------:R-:W-:Y:S01]  /*6140*/  @P6 STG.E desc[UR36][R8.64+0x24], R29 ;  /* 0x0000241d08006986 */ /* 0x000fe2000c101924 */
[----:B------:R-:W-:-:S04]  /*6150*/  ISETP.GT.AND P6, PT, R4, 0x8, PT ;  /* 0x000000080400780c */ /* 0x000fc80003fc4270 */
[----:B------:R-:W-:-:S13]  /*6160*/  ISETP.GT.AND P6, PT, R3, 0x88, P6 ;  /* 0x000000880300780c */ /* 0x000fda00037c4270 */
[----:B------:R0:W-:Y:S01]  /*6170*/  @P6 STG.E desc[UR36][R6.64+0x20], R5 ;  /* 0x0000200506006986 */ /* 0x0001e2000c101924 */
[----:B------:R-:W-:-:S04]  /*6180*/  ISETP.GT.AND P6, PT, R4, 0x9, PT ;  /* 0x000000090400780c */ /* 0x000fc80003fc4270 */
[----:B------:R-:W-:Y:S01]  /*6190*/  ISETP.GT.AND P6, PT, R3, 0x88, P6 ;  /* 0x000000880300780c */ /* 0x000fe200037c4270 */
[----:B0-----:R-:W-:-:S05]  /*61a0*/  FMUL R5, R34, R88 ;  /* 0x0000005822057220 */ /* 0x001fca0000400000 */
[----:B------:R-:W-:-:S07]  /*61b0*/  F2FP.TF32.F32.PACK_B R5, R5 ;  /* 0x00000005ff05723e */ /* 0x000fce00024050ff */
[----:B------:R-:W-:Y:S01]  /*61c0*/  @P6 STG.E desc[UR36][R6.64+0x24], R31 ;  /* 0x0000241f06006986 */ /* 0x000fe2000c101924 */
[----:B------:R-:W-:-:S04]  /*61d0*/  ISETP.GT.AND P6, PT, R4, 0x10, PT ;  /* 0x000000100400780c */ /* 0x000fc80003fc4270 */
[----:B------:R-:W-:-:S13]  /*61e0*/  ISETP.GT.AND P6, PT, R3, 0x80, P6 ;  /* 0x000000800300780c */ /* 0x000fda00037c4270 */
        /* <DEDUP_REMOVED lines=54> */
[----:B------:R0:W-:Y:S01]  /*6550*/  @P6 STG.E desc[UR36][R6.64+0x80], R5 ;  /* 0x0000800506006986 */ /* 0x0001e2000c101924 */
[----:B------:R-:W-:-:S04]  /*6560*/  ISETP.GT.AND P6, PT, R4, 0x21, PT ;  /* 0x000000210400780c */ /* 0x000fc80003fc4270 */
[----:B------:R-:W-:-:S13]  /*6570*/  ISETP.GT.AND P6, PT, R3, 0x88, P6 ;  /* 0x000000880300780c */ /* 0x000fda00037c4270 */
[----:B------:R-:W-:Y:S02]  /*6580*/  @P6 IMAD.MOV.U32 R4, RZ, RZ, R6 ;  /* 0x000000ffff046224 */ /* 0x000fe400078e0006 */
[----:B0-----:R-:W-:-:S05]  /*6590*/  @P6 IMAD.MOV.U32 R5, RZ, RZ, R7 ;  /* 0x000000ffff056224 */ /* 0x001fca00078e0007 */
[----:B------:R0:W-:Y:S01]  /*65a0*/  @P6 STG.E desc[UR36][R4.64+0x84], R43 ;  /* 0x0000842b04006986 */ /* 0x0001e2000c101924 */
[C---:B------:R-:W-:Y:S02]  /*65b0*/  ISETP.GT.AND P6, PT, R3.reuse, 0x80, P5 ;  /* 0x000000800300780c */ /* 0x040fe40002fc4270 */
[----:B------:R-:W-:-:S11]  /*65c0*/  ISETP.GT.AND P5, PT, R3, 0x88, P5 ;  /* 0x000000880300780c */ /* 0x000fd60002fa4270 */
[----:B0-----:R-:W-:Y:S02]  /*65d0*/  @P6 IMAD.MOV.U32 R4, RZ, RZ, R12 ;  /* 0x000000ffff046224 */ /* 0x001fe400078e000c */
[----:B------:R-:W-:-:S05]  /*65e0*/  @P6 IMAD.MOV.U32 R5, RZ, RZ, R13 ;  /* 0x000000ffff056224 */ /* 0x000fca00078e000d */
[----:B------:R0:W-:Y:S01]  /*65f0*/  @P6 STG.E desc[UR36][R4.64+0xa0], R9 ;  /* 0x0000a00904006986 */ /* 0x0001e2000c101924 */
[C---:B------:R-:W-:Y:S02]  /*6600*/  ISETP.GT.AND P6, PT, R3.reuse, 0x80, P4 ;  /* 0x000000800300780c */ /* 0x040fe400027c4270 */
[----:B------:R-:W-:Y:S01]  /*6610*/  ISETP.GT.AND P4, PT, R3, 0x88, P4 ;  /* 0x000000880300780c */ /* 0x000fe20002784270 */
[----:B0-----:R-:W-:-:S10]  /*6620*/  FMUL R9, R48, R88 ;  /* 0x0000005830097220 */ /* 0x001fd40000400000 */
[----:B------:R-:W-:Y:S02]  /*6630*/  @P6 IMAD.MOV.U32 R4, RZ, RZ, R12 ;  /* 0x000000ffff046224 */ /* 0x000fe400078e000c */
[----:B------:R-:W-:Y:S01]  /*6640*/  @P6 IMAD.MOV.U32 R5, RZ, RZ, R13 ;  /* 0x000000ffff056224 */ /* 0x000fe200078e000d */
[----:B------:R-:W-:-:S04]  /*6650*/  F2FP.TF32.F32.PACK_B R9, R9 ;  /* 0x00000009ff09723e */ /* 0x000fc800024050ff */
[----:B------:R0:W-:Y:S02]  /*6660*/  @P6 STG.E desc[UR36][R4.64+0xa4], R45 ;  /* 0x0000a42d04006986 */ /* 0x0001e4000c101924 */
[----:B0-----:R-:W-:Y:S02]  /*6670*/  @P5 IMAD.MOV.U32 R4, RZ, RZ, R6 ;  /* 0x000000ffff045224 */ /* 0x001fe400078e0006 */
[----:B------:R-:W-:-:S05]  /*6680*/  @P5 IMAD.MOV.U32 R5, RZ, RZ, R7 ;  /* 0x000000ffff055224 */ /* 0x000fca00078e0007 */
[----:B------:R0:W-:Y:S01]  /*6690*/  @P5 STG.E desc[UR36][R4.64+0xa0], R11 ;  /* 0x0000a00b04005986 */ /* 0x0001e2000c101924 */
[C---:B------:R-:W-:Y:S02]  /*66a0*/  ISETP.GT.AND P5, PT, R3.reuse, 0x80, P3 ;  /* 0x000000800300780c */ /* 0x040fe40001fa4270 */
[----:B------:R-:W-:Y:S01]  /*66b0*/  ISETP.GT.AND P3, PT, R3, 0x88, P3 ;  /* 0x000000880300780c */ /* 0x000fe20001f64270 */
[----:B0-----:R-:W-:Y:S02]  /*66c0*/  @P4 IMAD.MOV.U32 R4, RZ, RZ, R6 ;  /* 0x000000ffff044224 */ /* 0x001fe400078e0006 */
[----:B------:R-:W-:Y:S01]  /*66d0*/  FMUL R11, R54, R88 ;  /* 0x00000058360b7220 */ /* 0x000fe20000400000 */
[----:B------:R-:W-:-:S04]  /*66e0*/  @P4 IMAD.MOV.U32 R5, RZ, RZ, R7 ;  /* 0x000000ffff054224 */ /* 0x000fc800078e0007 */
[----:B------:R-:W-:Y:S01]  /*66f0*/  F2FP.TF32.F32.PACK_B R11, R11 ;  /* 0x0000000bff0b723e */ /* 0x000fe200024050ff */
[----:B------:R0:W-:Y:S01]  /*6700*/  @P4 STG.E desc[UR36][R4.64+0xa4], R47 ;  /* 0x0000a42f04004986 */ /* 0x0001e2000c101924 */
[C---:B------:R-:W-:Y:S02]  /*6710*/  ISETP.GT.AND P4, PT, R3.reuse, 0x80, P0 ;  /* 0x000000800300780c */ /* 0x040fe40000784270 */
[----:B------:R-:W-:Y:S01]  /*6720*/  ISETP.GT.AND P0, PT, R3, 0x88, P0 ;  /* 0x000000880300780c */ /* 0x000fe20000704270 */
[----:B0-----:R-:W-:Y:S02]  /*6730*/  @P5 IMAD.MOV.U32 R4, RZ, RZ, R12 ;  /* 0x000000ffff045224 */ /* 0x001fe400078e000c */
[----:B------:R-:W-:-:S05]  /*6740*/  @P5 IMAD.MOV.U32 R5, RZ, RZ, R13 ;  /* 0x000000ffff055224 */ /* 0x000fca00078e000d */
        /* <DEDUP_REMOVED lines=10> */
[----:B------:R0:W-:Y:S02]  /*67f0*/  @P3 STG.E desc[UR36][R4.64+0xc0], R15 ;  /* 0x0000c00f04003986 */ /* 0x0001e4000c101924 */
[----:B0-----:R-:W-:Y:S02]  /*6800*/  @P0 IMAD.MOV.U32 R4, RZ, RZ, R6 ;  /* 0x000000ffff040224 */ /* 0x001fe400078e0006 */
[----:B------:R-:W-:-:S05]  /*6810*/  @P0 IMAD.MOV.U32 R5, RZ, RZ, R7 ;  /* 0x000000ffff050224 */ /* 0x000fca00078e0007 */
[----:B------:R0:W-:Y:S02]  /*6820*/  @P0 STG.E desc[UR36][R4.64+0xc4], R51 ;  /* 0x0000c43304000986 */ /* 0x0001e4000c101924 */
[----:B0-----:R-:W-:Y:S02]  /*6830*/  @P5 IMAD.MOV.U32 R4, RZ, RZ, R12 ;  /* 0x000000ffff045224 */ /* 0x001fe400078e000c */
[----:B------:R-:W-:-:S05]  /*6840*/  @P5 IMAD.MOV.U32 R5, RZ, RZ, R13 ;  /* 0x000000ffff055224 */ /* 0x000fca00078e000d */
[----:B------:R0:W-:Y:S04]  /*6850*/  @P5 STG.E desc[UR36][R4.64+0xe0], R21 ;  /* 0x0000e01504005986 */ /* 0x0001e8000c101924 */
[----:B------:R1:W-:Y:S01]  /*6860*/  @P4 STG.E desc[UR36][R12.64+0xe4], R53 ;  /* 0x0000e4350c004986 */ /* 0x0003e2000c101924 */
[----:B0-----:R-:W-:Y:S02]  /*6870*/  @P2 IMAD.MOV.U32 R4, RZ, RZ, R6 ;  /* 0x000000ffff042224 */ /* 0x001fe400078e0006 */
[----:B------:R-:W-:-:S05]  /*6880*/  @P2 IMAD.MOV.U32 R5, RZ, RZ, R7 ;  /* 0x000000ffff052224 */ /* 0x000fca00078e0007 */
[----:B------:R1:W-:Y:S04]  /*6890*/  @P2 STG.E desc[UR36][R4.64+0xe0], R11 ;  /* 0x0000e00b04002986 */ /* 0x0003e8000c101924 */
[----:B------:R1:W-:Y:S02]  /*68a0*/  @P1 STG.E desc[UR36][R6.64+0xe4], R55 ;  /* 0x0000e43706001986 */ /* 0x0003e4000c101924 */
.L_x_152:
[----:B------:R-:W-:Y:S05]  /*68b0*/  BSYNC B0 ;  /* 0x0000000000007941 */ /* 0x000fea0003800000 */
.L_x_28:
[----:B------:R-:W-:Y:S01]  /*68c0*/  ULDC UR4, c[0x0][0xc] ;  /* 0x0000030000047ab9 */ /* 0x000fe20000000800 */
[----:B------:R-:W-:Y:S01]  /*68d0*/  ULDC UR5, c[0x0][0x10] ;  /* 0x0000040000057ab9 */ /* 0x000fe20000000800 */
[----:B------:R-:W2:Y:S01]  /*68e0*/  LDC R3, c[0x0][0x14] ;  /* 0x00000500ff037b82 */ /* 0x000ea20000000800 */
[----:B------:R-:W-:Y:S01]  /*68f0*/  UIMAD.WIDE.U32 UR4, UR4, UR5, URZ ;  /* 0x00000005040472a5 */ /* 0x000fe2000f8e003f */
[----:B------:R-:W-:Y:S02]  /*6900*/  IMAD.MOV.U32 R90, RZ, RZ, -0x1 ;  /* 0xffffffffff5a7424 */ /* 0x000fe400078e00ff */
[----:B------:R-:W-:-:S03]  /*6910*/  IMAD.MOV.U32 R23, RZ, RZ, -0x1 ;  /* 0xffffffffff177424 */ /* 0x000fc600078e00ff */
[----:B--2---:R-:W-:-:S04]  /*6920*/  IMAD.WIDE.U32 R16, R3, UR4, R16 ;  /* 0x0000000403107c25 */ /* 0x004fc8000f8e0010 */
[----:B------:R-:W-:Y:S01]  /*6930*/  IMAD R3, R3, UR5, RZ ;  /* 0x0000000503037c24 */ /* 0x000fe2000f8e02ff */
[----:B------:R-:W-:Y:S02]  /*6940*/  ULDC.64 UR4, c[0x0][0x650] ;  /* 0x0001940000047ab9 */ /* 0x000fe40000000a00 */
[----:B------:R-:W-:Y:S01]  /*6950*/  ISETP.GE.U32.AND P0, PT, R16, UR4, PT ;  /* 0x0000000410007c0c */ /* 0x000fe2000bf06070 */
[--C-:B------:R-:W-:Y:S01]  /*6960*/  IMAD.IADD R17, R17, 0x1, R3.reuse ;  /* 0x0000000111117824 */ /* 0x100fe200078e0203 */
[----:B------:R-:W-:-:S04]  /*6970*/  PRMT R3, RZ, 0x7610, R3 ;  /* 0x00007610ff037816 */ /* 0x000fc80000000003 */
[----:B------:R-:W-:-:S13]  /*6980*/  ISETP.GE.U32.AND.EX P0, PT, R17, UR5, PT, P0 ;  /* 0x0000000511007c0c */ /* 0x000fda000bf06100 */
[----:B------:R-:W-:Y:S05]  /*6990*/  @P0 BRA `(.L_x_153) ;  /* 0x0000000400640947 */ /* 0x000fea0003800000 */
[----:B-1----:R-:W1:Y:S01]  /*69a0*/  S2R R12, SR_CTAID.X ;  /* 0x00000000000c7919 */ /* 0x002e620000002500 */
[----:B0-----:R-:W0:Y:S01]  /*69b0*/  LDC.64 R10, c[0x0][0x628] ;  /* 0x00018a00ff0a7b82 */ /* 0x001e220000000a00 */
[----:B------:R-:W-:Y:S01]  /*69c0*/  ULDC UR4, c[0x0][0x150] ;  /* 0x0000540000047ab9 */ /* 0x000fe20000000800 */
[----:B----4-:R-:W-:Y:S01]  /*69d0*/  IMAD.MOV.U32 R8, RZ, RZ, R16 ;  /* 0x000000ffff087224 */ /* 0x010fe200078e0010 */
[----:B------:R-:W2:Y:S01]  /*69e0*/  S2R R24, SR_CTAID.Y ;  /* 0x0000000000187919 */ /* 0x000ea20000002600 */
[----:B------:R-:W-:-:S04]  /*69f0*/  IMAD.MOV.U32 R9, RZ, RZ, R17 ;  /* 0x000000ffff097224 */ /* 0x000fc800078e0011 */
[----:B------:R-:W4:Y:S08]  /*6a00*/  LDC R21, c[0x0][0x144] ;  /* 0x00005100ff157b82 */ /* 0x000f300000000800 */
[----:B------:R-:W2:Y:S08]  /*6a10*/  LDC R0, c[0x0][0x630] ;  /* 0x00018c00ff007b82 */ /* 0x000eb00000000800 */
[----:B---3--:R-:W3:Y:S01]  /*6a20*/  LDC.64 R14, c[0x0][0x620] ;  /* 0x00018800ff0e7b82 */ /* 0x008ee20000000a00 */
[----:B0-----:R-:W-:-:S04]  /*6a30*/  ISETP.NE.U32.AND P0, PT, R10, RZ, PT ;  /* 0x000000ff0a00720c */ /* 0x001fc80003f05070 */
[----:B------:R-:W-:Y:S02]  /*6a40*/  ISETP.NE.AND.EX P0, PT, R11, RZ, PT, P0 ;  /* 0x000000ff0b00720c */ /* 0x000fe40003f05300 */
[----:B-1----:R-:W-:-:S05]  /*6a50*/  I2FP.F32.U32 R3, R12 ;  /* 0x0000000c00037245 */ /* 0x002fca0000201000 */
[----:B------:R-:W-:-:S04]  /*6a60*/  FMUL R3, R3, UR4 ;  /* 0x0000000403037c20 */ /* 0x000fc80008400000 */
[----:B------:R0:W1:Y:S02]  /*6a70*/  F2I.U32.TRUNC.NTZ R20, R3 ;  /* 0x0000000300147305 */ /* 0x000064000020f000 */
[----:B--2-4-:R-:W-:Y:S05]  /*6a80*/  @!P0 BRA `(.L_x_154) ;  /* 0x0000000000288947 */ /* 0x014fea0003800000 */
[----:B0-----:R-:W0:Y:S02]  /*6a90*/  LDC R3, c[0x0][0x634] ;  /* 0x00018d00ff037b82 */ /* 0x001e240000000800 */
        /* <DEDUP_REMOVED lines=9> */
.L_x_154:
[----:B------:R-:W2:Y:S01]  /*6b30*/  LDC.64 R28, c[0x0][0x640] ;  /* 0x00019000ff1c7b82 */ /* 0x000ea20000000a00 */
[-CC-:B------:R-:W-:Y:S01]  /*6b40*/  SHF.R.U64 R23, R8, R0.reuse, R9.reuse ;  /* 0x0000000008177219 */ /* 0x180fe20000001209 */
[----:B-1----:R-:W-:Y:S01]  /*6b50*/  IMAD.MOV R20, RZ, RZ, -R20 ;  /* 0x000000ffff147224 */ /* 0x002fe200078e0a14 */
[----:B------:R-:W-:Y:S01]  /*6b60*/  SHF.R.U32.HI R0, RZ, R0, R9 ;  /* 0x00000000ff007219 */ /* 0x000fe20000011609 */
[----:B------:R-:W-:Y:S01]  /*6b70*/  ULDC UR4, c[0x0][0x154] ;  /* 0x0000550000047ab9 */ /* 0x000fe20000000800 */
[----:B0-----:R-:W-:Y:S01]  /*6b80*/  IADD3 R3, P0, RZ, -R23, RZ ;  /* 0x80000017ff037210 */ /* 0x001fe20007f1e0ff */
[----:B------:R-:W-:Y:S02]  /*6b90*/  IMAD R21, R21, R20, R12 ;  /* 0x0000001415157224 */ /* 0x000fe400078e020c */
[----:B------:R-:W0:Y:S01]  /*6ba0*/  LDC R6, c[0x0][0x618] ;  /* 0x00018600ff067b82 */ /* 0x000e220000000800 */
[----:B------:R-:W-:Y:S02]  /*6bb0*/  IMAD.MOV.U32 R7, RZ, RZ, 0x1 ;  /* 0x00000001ff077424 */ /* 0x000fe400078e00ff */
[----:B------:R-:W-:-:S04]  /*6bc0*/  IMAD.X R5, RZ, RZ, ~R0, P0 ;  /* 0x000000ffff057224 */ /* 0x000fc800000e0e00 */
[-C--:B---3--:R-:W-:Y:S01]  /*6bd0*/  IMAD R0, R5, R14.reuse, RZ ;  /* 0x0000000e05007224 */ /* 0x088fe200078e02ff */
[----:B------:R-:W1:Y:S01]  /*6be0*/  LDC R8, c[0x0][0x608] ;  /* 0x00018200ff087b82 */ /* 0x000e620000000800 */
[----:B------:R-:W-:-:S04]  /*6bf0*/  IMAD.WIDE.U32 R4, R3, R14, R16 ;  /* 0x0000000e03047225 */ /* 0x000fc800078e0010 */
[----:B------:R-:W-:Y:S01]  /*6c00*/  IMAD R3, R3, R15, R0 ;  /* 0x0000000f03037224 */ /* 0x000fe200078e0200 */
[----:B------:R-:W-:Y:S02]  /*6c10*/  I2FP.F32.U32 R0, R24 ;  /* 0x0000001800007245 */ /* 0x000fe40000201000 */
[----:B------:R-:W3:Y:S01]  /*6c20*/  LDC R26, c[0x0][0x658] ;  /* 0x00019600ff1a7b82 */ /* 0x000ee20000000800 */
[----:B------:R-:W-:Y:S01]  /*6c30*/  IMAD.IADD R3, R5, 0x1, R3 ;  /* 0x0000000105037824 */ /* 0x000fe200078e0203 */
[----:B--2---:R-:W-:Y:S01]  /*6c40*/  ISETP.NE.U32.AND P0, PT, R28, RZ, PT ;  /* 0x000000ff1c00720c */ /* 0x004fe20003f05070 */
[----:B------:R-:W-:Y:S01]  /*6c50*/  FMUL R0, R0, UR4 ;  /* 0x0000000400007c20 */ /* 0x000fe20008400000 */
[----:B------:R-:W-:Y:S02]  /*6c60*/  IMAD.MOV.U32 R5, RZ, RZ, -0x1 ;  /* 0xffffffffff057424 */ /* 0x000fe400078e00ff */
[----:B------:R-:W-:Y:S01]  /*6c70*/  ISETP.NE.AND.EX P0, PT, R29, RZ, PT, P0 ;  /* 0x000000ff1d00720c */ /* 0x000fe20003f05300 */
[----:B------:R2:W4:Y:S01]  /*6c80*/  F2I.U32.TRUNC.NTZ R13, R0 ;  /* 0x00000000000d7305 */ /* 0x000522000020f000 */
[----:B------:R-:W2:Y:S01]  /*6c90*/  LDC R15, c[0x0][0x148] ;  /* 0x00005200ff0f7b82 */ /* 0x000ea20000000800 */
[----:B0-----:R-:W-:-:S02]  /*6ca0*/  SHF.R.U64 R12, R4, R6, R3 ;  /* 0x00000006040c7219 */ /* 0x001fc40000001203 */
[----:B------:R-:W-:-:S05]  /*6cb0*/  SHF.R.U32.HI R3, RZ, R6, R3 ;  /* 0x00000006ff037219 */ /* 0x000fca0000011603 */
[----:B------:R-:W0:Y:S01]  /*6cc0*/  LDC R20, c[0x0][0x600] ;  /* 0x00018000ff147b82 */ /* 0x000e220000000800 */
[-CC-:B-1----:R-:W-:Y:S02]  /*6cd0*/  SHF.R.U64 R10, R12, R8.reuse, R3.reuse ;  /* 0x000000080c0a7219 */ /* 0x182fe40000001203 */
[----:B------:R-:W-:-:S05]  /*6ce0*/  SHF.R.U32.HI R3, RZ, R8, R3 ;  /* 0x00000008ff037219 */ /* 0x000fca0000011603 */
[----:B------:R-:W1:Y:S01]  /*6cf0*/  LDC R27, c[0x0][0x648] ;  /* 0x00019200ff1b7b82 */ /* 0x000e620000000800 */
[-C--:B---3--:R-:W-:Y:S02]  /*6d00*/  SHF.L.U32 R4, R5, R26.reuse, RZ ;  /* 0x0000001a05047219 */ /* 0x088fe400000006ff */
[-CC-:B------:R-:W-:Y:S02]  /*6d10*/  SHF.R.U64 R14, R10, R26.reuse, R3.reuse ;  /* 0x0000001a0a0e7219 */ /* 0x180fe40000001203 */
[----:B------:R-:W-:Y:S02]  /*6d20*/  SHF.R.U32.HI R5, RZ, R26, R3 ;  /* 0x0000001aff057219 */ /* 0x000fe40000011603 */
[----:B------:R-:W-:Y:S01]  /*6d30*/  LOP3.LUT R25, RZ, R4, RZ, 0x33, !PT ;  /* 0x00000004ff197212 */ /* 0x000fe200078e33ff */
[----:B------:R-:W3:Y:S01]  /*6d40*/  LDC R30, c[0x0][0x638] ;  /* 0x00018e00ff1e7b82 */ /* 0x000ee20000000800 */
[----:B------:R-:W-:Y:S01]  /*6d50*/  SHF.L.U32 R26, R7, R26, RZ ;  /* 0x0000001a071a7219 */ /* 0x000fe200000006ff */
[----:B------:R-:W-:-:S06]  /*6d60*/  IMAD.MOV.U32 R4, RZ, RZ, R14 ;  /* 0x000000ffff047224 */ /* 0x000fcc00078e000e */
[----:B------:R-:W0:Y:S01]  /*6d70*/  LDC R31, c[0x0][0x610] ;  /* 0x00018400ff1f7b82 */ /* 0x000e220000000800 */
[----:B----4-:R-:W-:Y:S05]  /*6d80*/  @!P0 BRA `(.L_x_155) ;  /* 0x0000000000288947 */ /* 0x010fea0003800000 */
[----:B------:R-:W4:Y:S02]  /*6d90*/  LDC R3, c[0x0][0x64c] ;  /* 0x00019300ff037b82 */ /* 0x000f240000000800 */
[----:B----4-:R-:W-:-:S05]  /*6da0*/  IADD3 R3, P0, R14, R3, RZ ;  /* 0x000000030e037210 */ /* 0x010fca0007f1e0ff */
        /* <DEDUP_REMOVED lines=8> */
.L_x_155:
[----:B------:R-:W-:Y:S01]  /*6e30*/  ISETP.NE.AND P0, PT, R2, 0x1, PT ;  /* 0x000000010200780c */ /* 0x000fe20003f05270 */
[----:B0-----:R-:W-:Y:S01]  /*6e40*/  VIADD R7, R20, 0xffffffff ;  /* 0xffffffff14077836 */ /* 0x001fe20000000000 */
[----:B-12---:R-:W-:Y:S01]  /*6e50*/  SHF.R.U64 R0, R4, R27, R5 ;  /* 0x0000001b04007219 */ /* 0x006fe20000001205 */
[----:B------:R-:W-:Y:S01]  /*6e60*/  IMAD.MOV R13, RZ, RZ, -R13 ;  /* 0x000000ffff0d7224 */ /* 0x000fe200078e0a0d */
[----:B------:R-:W-:Y:S01]  /*6e70*/  LOP3.LUT R5, R10, R25, RZ, 0xc0, !PT ;  /* 0x000000190a057212 */ /* 0x000fe200078ec0ff */
[----:B------:R-:W-:Y:S01]  /*6e80*/  IMAD.MOV.U32 R4, RZ, RZ, 0x1 ;  /* 0x00000001ff047424 */ /* 0x000fe200078e00ff */
[----:B------:R-:W-:Y:S01]  /*6e90*/  LOP3.LUT R12, R12, R7, RZ, 0xc0, !PT ;  /* 0x000000070c0c7212 */ /* 0x000fe200078ec0ff */
[----:B------:R-:W-:Y:S02]  /*6ea0*/  IMAD.MOV R3, RZ, RZ, -R0 ;  /* 0x000000ffff037224 */ /* 0x000fe400078e0a00 */
[----:B------:R-:W-:Y:S02]  /*6eb0*/  IMAD R0, R26, R0, R5 ;  /* 0x000000001a007224 */ /* 0x000fe400078e0205 */
[----:B---3--:R-:W-:-:S02]  /*6ec0*/  IMAD R3, R3, R30, R14 ;  /* 0x0000001e03037224 */ /* 0x008fc400078e020e */
[----:B------:R-:W-:Y:S02]  /*6ed0*/  @P0 IMAD R21, R15, R13, R24 ;  /* 0x0000000d0f150224 */ /* 0x000fe400078e0218 */
[----:B------:R-:W-:Y:S01]  /*6ee0*/  IMAD R5, R3, R20, R12 ;  /* 0x0000001403057224 */ /* 0x000fe200078e020c */
[----:B------:R-:W-:Y:S01]  /*6ef0*/  PRMT R3, R4, 0x7610, R3 ;  /* 0x0000761004037816 */ /* 0x000fe20000000003 */
[----:B------:R-:W-:-:S05]  /*6f00*/  IMAD R0, R0, R31, R21 ;  /* 0x0000001f00007224 */ /* 0x000fca00078e0215 */
[----:B------:R-:W-:Y:S02]  /*6f10*/  SEL R90, R5, R0, !P0 ;  /* 0x00000000055a7207 */ /* 0x000fe40004000000 */
[----:B------:R-:W-:-:S07]  /*6f20*/  SEL R0, R0, R5, !P0 ;  /* 0x0000000500007207 */ /* 0x000fce0004000000 */
.L_x_153:
[----:B------:R-:W-:Y:S01]  /*6f30*/  LOP3.LUT P0, RZ, R3, 0xff, RZ, 0xc0, !PT ;  /* 0x000000ff03ff7812 */ /* 0x000fe2000780c0ff */
[----:B-----5:R-:W-:-:S12]  /*6f40*/  IMAD.MOV.U32 R100, RZ, RZ, R0 ;  /* 0x000000ffff647224 */ /* 0x020fd800078e0000 */
[----:B------:R-:W-:Y:S05]  /*6f50*/  @P0 BRA `(.L_x_156) ;  /* 0xffffff9c00f00947 */ /* 0x000fea000383ffff */
[----:B------:R-:W-:Y:S05]  /*6f60*/  EXIT ;  /* 0x000000000000794d */ /* 0x000fea0003800000 */
.L_x_3:
[----:B0-----:R-:W-:Y:S01]  /*6f70*/  ULDC.64 UR4, c[0x0][0x650] ;  /* 0x0001940000047ab9 */ /* 0x001fe20000000a00 */
        /* <DEDUP_REMOVED lines=25> */
.L_x_158:
[--C-:B------:R-:W-:Y:S01]  /*7110*/  SHF.R.U64 R12, R10, R14, R11.reuse ;  /* 0x0000000e0a0c7219 */ /* 0x100fe2000000120b */
[----:B------:R-:W0:Y:S01]  /*7120*/  LDC R22, c[0x0][0x618] ;  /* 0x00018600ff167b82 */ /* 0x000e220000000800 */
[----:B------:R-:W-:Y:S01]  /*7130*/  I2FP.F32.U32 R6, R4 ;  /* 0x0000000400067245 */ /* 0x000fe20000201000 */
[----:B------:R-:W-:Y:S01]  /*7140*/  ULDC UR4, c[0x0][0x150] ;  /* 0x0000540000047ab9 */ /* 0x000fe20000000800 */
[----:B------:R-:W-:Y:S02]  /*7150*/  SHF.R.U32.HI R5, RZ, R14, R11 ;  /* 0x0000000eff057219 */ /* 0x000fe4000001160b */
[----:B------:R-:W-:Y:S01]  /*7160*/  IADD3 R9, P0, RZ, -R12, RZ ;  /* 0x8000000cff097210 */ /* 0x000fe20007f1e0ff */
[----:B------:R-:W-:Y:S01]  /*7170*/  FMUL R11, R6, UR4 ;  /* 0x00000004060b7c20 */ /* 0x000fe20008400000 */
[----:B------:R-:W-:Y:S01]  /*7180*/  ULDC UR4, c[0x0][0x154] ;  /* 0x0000550000047ab9 */ /* 0x000fe20000000800 */
[----:B------:R-:W1:Y:S02]  /*7190*/  LDC.64 R24, c[0x0][0x640] ;  /* 0x00019000ff187b82 */ /* 0x000e640000000a00 */
[----:B------:R-:W-:-:S02]  /*71a0*/  IMAD.X R5, RZ, RZ, ~R5, P0 ;  /* 0x000000ffff057224 */ /* 0x000fc400000e0e05 */
[----:B------:R-:W2:Y:S01]  /*71b0*/  F2I.U32.TRUNC.NTZ R11, R11 ;  /* 0x0000000b000b7305 */ /* 0x000ea2000020f000 */
[----:B------:R-:W-:-:S03]  /*71c0*/  IMAD.WIDE.U32 R6, R9, R20, R16 ;  /* 0x0000001409067225 */ /* 0x000fc600078e0010 */
[----:B------:R-:W3:Y:S01]  /*71d0*/  LDC R13, c[0x0][0x144] ;  /* 0x00005100ff0d7b82 */ /* 0x000ee20000000800 */
[----:B------:R-:W-:-:S04]  /*71e0*/  IMAD R8, R5, R20, RZ ;  /* 0x0000001405087224 */ /* 0x000fc800078e02ff */
[----:B------:R-:W-:Y:S02]  /*71f0*/  IMAD R5, R9, R21, R8 ;  /* 0x0000001509057224 */ /* 0x000fe400078e0208 */
[----:B------:R-:W-:Y:S01]  /*7200*/  IMAD.MOV.U32 R8, RZ, RZ, -0x1 ;  /* 0xffffffffff087424 */ /* 0x000fe200078e00ff */
[----:B------:R-:W4:Y:S01]  /*7210*/  LDC R14, c[0x0][0x608] ;  /* 0x00018200ff0e7b82 */ /* 0x000f220000000800 */
[----:B------:R-:W-:Y:S01]  /*7220*/  IMAD.IADD R5, R7, 0x1, R5 ;  /* 0x0000000107057824 */ /* 0x000fe200078e0205 */
[----:B------:R-:W-:-:S04]  /*7230*/  I2FP.F32.U32 R7, R3 ;  /* 0x0000000300077245 */ /* 0x000fc80000201000 */
[-C--:B0-----:R-:W-:Y:S01]  /*7240*/  SHF.R.U64 R10, R6, R22.reuse, R5 ;  /* 0x00000016060a7219 */ /* 0x081fe20000001205 */
[----:B--2---:R-:W-:Y:S01]  /*7250*/  IMAD.MOV R6, RZ, RZ, -R11 ;  /* 0x000000ffff067224 */ /* 0x004fe200078e0a0b */
[----:B------:R-:W0:Y:S01]  /*7260*/  LDC R9, c[0x0][0x658] ;  /* 0x00019600ff097b82 */ /* 0x000e220000000800 */
[----:B-1----:R-:W-:Y:S01]  /*7270*/  ISETP.NE.U32.AND P0, PT, R24, RZ, PT ;  /* 0x000000ff1800720c */ /* 0x002fe20003f05070 */
[----:B------:R-:W-:Y:S01]  /*7280*/  FMUL R7, R7, UR4 ;  /* 0x0000000407077c20 */ /* 0x000fe20008400000 */
[----:B------:R-:W-:Y:S02]  /*7290*/  SHF.R.U32.HI R5, RZ, R22, R5 ;  /* 0x00000016ff057219 */ /* 0x000fe40000011605 */
[----:B------:R-:W-:-:S03]  /*72a0*/  ISETP.NE.AND.EX P0, PT, R25, RZ, PT, P0 ;  /* 0x000000ff1900720c */ /* 0x000fc60003f05300 */
[----:B------:R-:W1:Y:S01]  /*72b0*/  LDC R20, c[0x0][0x148] ;  /* 0x00005200ff147b82 */ /* 0x000e620000000800 */
[----:B---3--:R-:W-:Y:S02]  /*72c0*/  IMAD R23, R13, R6, R4 ;  /* 0x000000060d177224 */ /* 0x008fe400078e0204 */
[----:B------:R-:W-:-:S05]  /*72d0*/  IMAD.MOV.U32 R6, RZ, RZ, 0x1 ;  /* 0x00000001ff067424 */ /* 0x000fca00078e00ff */
[----:B------:R-:W2:Y:S01]  /*72e0*/  LDC R21, c[0x0][0x600] ;  /* 0x00018000ff157b82 */ /* 0x000ea20000000800 */
[-CC-:B----4-:R-:W-:Y:S02]  /*72f0*/  SHF.R.U64 R13, R10, R14.reuse, R5.reuse ;  /* 0x0000000e0a0d7219 */ /* 0x190fe40000001205 */
[----:B------:R-:W-:Y:S02]  /*7300*/  SHF.R.U32.HI R4, RZ, R14, R5 ;  /* 0x0000000eff047219 */ /* 0x000fe40000011605 */
[----:B------:R3:W4:Y:S03]  /*7310*/  F2I.U32.TRUNC.NTZ R14, R7 ;  /* 0x00000007000e7305 */ /* 0x000726000020f000 */
[----:B------:R-:W1:Y:S01]  /*7320*/  LDC R26, c[0x0][0x648] ;  /* 0x00019200ff1a7b82 */ /* 0x000e620000000800 */
[-C--:B0-----:R-:W-:Y:S02]  /*7330*/  SHF.R.U64 R15, R13, R9.reuse, R4 ;  /* 0x000000090d0f7219 */ /* 0x081fe40000001204 */
[----:B------:R-:W-:-:S02]  /*7340*/  SHF.L.U32 R8, R8, R9, RZ ;  /* 0x0000000908087219 */ /* 0x000fc400000006ff */
[-C--:B------:R-:W-:Y:S01]  /*7350*/  SHF.R.U32.HI R5, RZ, R9.reuse, R4 ;  /* 0x00000009ff057219 */ /* 0x080fe20000011604 */
[----:B------:R-:W-:Y:S01]  /*7360*/  IMAD.MOV.U32 R4, RZ, RZ, R15 ;  /* 0x000000ffff047224 */ /* 0x000fe200078e000f */
[----:B------:R-:W-:Y:S01]  /*7370*/  SHF.L.U32 R22, R6, R9, RZ ;  /* 0x0000000906167219 */ /* 0x000fe200000006ff */
[----:B------:R-:W0:Y:S01]  /*7380*/  LDC R27, c[0x0][0x638] ;  /* 0x00018e00ff1b7b82 */ /* 0x000e220000000800 */
[----:B------:R-:W-:-:S07]  /*7390*/  LOP3.LUT R28, RZ, R8, RZ, 0x33, !PT ;  /* 0x00000008ff1c7212 */ /* 0x000fce00078e33ff */
        /* <DEDUP_REMOVED lines=12> */
.L_x_159:
[----:B------:R-:W-:Y:S01]  /*7460*/  ISETP.NE.AND P0, PT, R2, 0x1, PT ;  /* 0x000000010200780c */ /* 0x000fe20003f05270 */
[----:B--2---:R-:W-:Y:S01]  /*7470*/  VIADD R7, R21, 0xffffffff ;  /* 0xffffffff15077836 */ /* 0x004fe20000000000 */
[----:B-1----:R-:W-:Y:S01]  /*7480*/  SHF.R.U64 R5, R4, R26, R5 ;  /* 0x0000001a04057219 */ /* 0x002fe20000001205 */
[----:B------:R-:W-:Y:S01]  /*7490*/  IMAD.MOV R14, RZ, RZ, -R14 ;  /* 0x000000ffff0e7224 */ /* 0x000fe200078e0a0e */
[----:B------:R-:W-:Y:S01]  /*74a0*/  LOP3.LUT R4, R13, R28, RZ, 0xc0, !PT ;  /* 0x0000001c0d047212 */ /* 0x000fe200078ec0ff */
[----:B------:R-:W-:Y:S01]  /*74b0*/  IMAD.MOV.U32 R8, RZ, RZ, R12 ;  /* 0x000000ffff087224 */ /* 0x000fe200078e000c */
[----:B------:R-:W-:Y:S01]  /*74c0*/  LOP3.LUT R10, R10, R7, RZ, 0xc0, !PT ;  /* 0x000000070a0a7212 */ /* 0x000fe200078ec0ff */
[----:B------:R-:W-:Y:S02]  /*74d0*/  IMAD.MOV R6, RZ, RZ, -R5 ;  /* 0x000000ffff067224 */ /* 0x000fe400078e0a05 */
[----:B------:R-:W-:-:S04]  /*74e0*/  IMAD R4, R22, R5, R4 ;  /* 0x0000000516047224 */ /* 0x000fc800078e0204 */
[----:B------:R-:W-:Y:S02]  /*74f0*/  @P0 IMAD R23, R20, R14, R3 ;  /* 0x0000000e14170224 */ /* 0x000fe400078e0203 */
[----:B0-----:R-:W-:Y:S02]  /*7500*/  IMAD R3, R6, R27, R15 ;  /* 0x0000001b06037224 */ /* 0x001fe400078e020f */
[----:B------:R-:W-:Y:S02]  /*7510*/  IMAD R7, R4, R29, R23 ;  /* 0x0000001d04077224 */ /* 0x000fe400078e0217 */
[----:B------:R-:W-:Y:S02]  /*7520*/  IMAD R4, R3, R21, R10 ;  /* 0x0000001503047224 */ /* 0x000fe400078e020a */
[----:B------:R-:W-:-:S03]  /*7530*/  IMAD.MOV.U32 R6, RZ, RZ, 0x1 ;  /* 0x00000001ff067424 */ /* 0x000fc600078e00ff */
[----:B------:R-:W-:Y:S02]  /*7540*/  SEL R9, R4, R7, !P0 ;  /* 0x0000000704097207 */ /* 0x000fe40004000000 */
[----:B------:R-:W-:-:S07]  /*7550*/  SEL R7, R7, R4, !P0 ;  /* 0x0000000407077207 */ /* 0x000fce0004000000 */
.L_x_157:
[----:B------:R-:W-:-:S08]  /*7560*/  NOP ;  /* 0x0000000000007918 */ /* 0x000fd00000000000 */
[----:B------:R-:W0:-:S00]  /*7570*/  USETMAXREG.DEALLOC.CTAPOOL 0x28 ;  /* 0x00000028000079c8 */ /* 0x000e0000080e0500 */
[----:B0-----:R-:W-:-:S13]  /*7580*/  ISETP.NE.AND P0, PT, R0, RZ, PT ;  /* 0x000000ff0000720c */ /* 0x001fda0003f05270 */
[----:B------:R-:W-:Y:S05]  /*7590*/  @P0 EXIT ;  /* 0x000000000000094d */ /* 0x000fea0003800000 */
[----:B------:R-:W-:Y:S01]  /*75a0*/  LOP3.LUT P0, RZ, R6, 0xff, RZ, 0xc0, !PT ;  /* 0x000000ff06ff7812 */ /* 0x000fe2000780c0ff */
[----:B------:R-:W-:Y:S02]  /*75b0*/  IMAD.MOV.U32 R0, RZ, RZ, 0x1 ;  /* 0x00000001ff007424 */ /* 0x000fe400078e00ff */
[----:B------:R-:W-:-:S10]  /*75c0*/  IMAD.MOV.U32 R12, RZ, RZ, RZ ;  /* 0x000000ffff0c7224 */ /* 0x000fd400078e00ff */
[----:B------:R-:W-:Y:S05]  /*75d0*/  @!P0 BRA `(.L_x_160) ;  /* 0x0000000c00308947 */ /* 0x000fea0003800000 */
[----:B------:R-:W0:Y:S01]  /*75e0*/  LDC R0, c[0x0][0x28c] ;  /* 0x0000a300ff007b82 */ /* 0x000e220000000800 */
[----:B------:R-:W-:Y:S01]  /*75f0*/  ULDC UR5, c[0x0][0x600] ;  /* 0x0001800000057ab9 */ /* 0x000fe20000000800 */
[----:B------:R-:W-:Y:S01]  /*7600*/  ULDC UR4, c[0x0][0xc] ;  /* 0x0000030000047ab9 */ /* 0x000fe20000000800 */
[----:B------:R-:W-:Y:S01]  /*7610*/  UIADD3 UR16, UR5, -0x1, URZ ;  /* 0xffffffff05107890 */ /* 0x000fe2000fffe03f */
[C---:B------:R-:W-:Y:S01]  /*7620*/  LOP3.LUT P2, RZ, R18.reuse, 0x7f, RZ, 0xc0, !PT ;  /* 0x0000007f12ff7812 */ /* 0x040fe2000784c0ff */
[----:B------:R-:W-:Y:S01]  /*7630*/  ULDC UR6, c[0x0][0x658] ;  /* 0x0001960000067ab9 */ /* 0x000fe20000000800 */
[----:B------:R-:W-:Y:S01]  /*7640*/  ULDC UR5, c[0x0][0x10] ;  /* 0x0000040000057ab9 */ /* 0x000fe20000000800 */
[----:B------:R-:W-:Y:S01]  /*7650*/  UMOV UR7, 0xffffffff ;  /* 0xffffffff00077882 */ /* 0x000fe20000000000 */
[----:B------:R-:W-:Y:S01]  /*7660*/  UMOV UR8, 0x1 ;  /* 0x0000000100087882 */ /* 0x000fe20000000000 */
[----:B------:R-:W-:Y:S01]  /*7670*/  UIMAD.WIDE.U32 UR4, UR4, UR5, URZ ;  /* 0x00000005040472a5 */ /* 0x000fe2000f8e003f */
[----:B------:R-:W-:Y:S01]  /*7680*/  LOP3.LUT P0, RZ, R18, 0x1f, RZ, 0xc0, !PT ;  /* 0x0000001f12ff7812 */ /* 0x000fe2000780c0ff */
[----:B------:R-:W-:Y:S01]  /*7690*/  USHF.L.U32 UR7, UR7, UR6, URZ ;  /* 0x0000000607077299 */ /* 0x000fe2000800063f */
[----:B------:R-:W-:Y:S01]  /*76a0*/  BSSY B0, `(.L_x_160) ;  /* 0x00000bf000007945 */ /* 0x000fe20003800000 */
[----:B------:R-:W-:Y:S01]  /*76b0*/  USHF.L.U32 UR18, UR8, UR6, URZ ;  /* 0x0000000608127299 */ /* 0x000fe2000800063f */
[----:B------:R-:W-:Y:S01]  /*76c0*/  IMAD.MOV.U32 R13, RZ, RZ, 0x1 ;  /* 0x00000001ff0d7424 */ /* 0x000fe200078e00ff */
[----:B------:R-:W-:Y:S01]  /*76d0*/  LOP3.LUT R11, R19, 0x2, RZ, 0xfc, !PT ;  /* 0x00000002130b7812 */ /* 0x000fe200078efcff */
[----:B------:R-:W-:Y:S01]  /*76e0*/  ULDC UR6, c[0x0][0x14] ;  /* 0x0000050000067ab9 */ /* 0x000fe20000000800 */
[----:B------:R-:W-:Y:S01]  /*76f0*/  PLOP3.LUT P0, PT, P0, P2, PT, 0x8a, 0x0 ;  /* 0x000000000000781c */ /* 0x000fe20000705172 */
[----:B------:R-:W-:Y:S01]  /*7700*/  UIMAD.WIDE.U32 UR20, UR4, UR6, URZ ;  /* 0x00000006041472a5 */ /* 0x000fe2000f8e003f */
[----:B------:R-:W-:Y:S01]  /*7710*/  IMAD.MOV.U32 R12, RZ, RZ, RZ ;  /* 0x000000ffff0c7224 */ /* 0x000fe200078e00ff */
[----:B------:R-:W-:-:S02]  /*7720*/  UIMAD UR13, UR5, UR6, URZ ;  /* 0x00000006050d72a4 */ /* 0x000fc4000f8e023f */
[----:B------:R-:W-:Y:S01]  /*7730*/  ULOP3.LUT UR17, URZ, UR7, URZ, 0x33, !UPT ;  /* 0x000000073f117292 */ /* 0x000fe2000f8e333f */
[----:B0-----:R-:W-:Y:S01]  /*7740*/  VIADD R0, R0, 0x1f ;  /* 0x0000001f00007836 */ /* 0x001fe20000000000 */
[----:B------:R-:W-:Y:S01]  /*7750*/  UIADD3 UR13, UR21, UR13, URZ ;  /* 0x0000000d150d7290 */ /* 0x000fe2000fffe03f */
[----:B------:R-:W-:-:S03]  /*7760*/  ULDC.64 UR22, c[0x0][0x198] ;  /* 0x0000660000167ab9 */ /* 0x000fc60000000a00 */
[----:B------:R-:W-:-:S04]  /*7770*/  SHF.R.S32.HI R3, RZ, 0x1f, R0 ;  /* 0x0000001fff037819 */ /* 0x000fc80000011400 */
[----:B------:R-:W-:Y:S01]  /*7780*/  LEA.HI R3, R3, R0, RZ, 0x5 ;  /* 0x0000000003037211 */ /* 0x000fe200078f28ff */
[----:B------:R-:W-:-:S03]  /*7790*/  IMAD.MOV.U32 R0, RZ, RZ, 0x1 ;  /* 0x00000001ff007424 */ /* 0x000fc600078e00ff */
[----:B------:R-:W-:-:S05]  /*77a0*/  SHF.R.S32.HI R3, RZ, 0x5, R3 ;  /* 0x00000005ff037819 */ /* 0x000fca0000011403 */
[----:B------:R-:W-:-:S07]  /*77b0*/  VIADD R10, R3, 0x1 ;  /* 0x00000001030a7836 */ /* 0x000fce0000000000 */
.L_x_172:
[----:B------:R-:W-:-:S03]  /*77c0*/  UMOV UR4, 0xffffffff ;  /* 0xffffffff00047882 */ /* 0x000fc60000000000 */
[----:B------:R-:W-:Y:S05]  /*77d0*/  BRA.DIV UR4, `(.L_x_161) ;  /* 0x0000000e04787947 */ /* 0x000fea000b800000 */
[----:B------:R-:W-:-:S13]  /*77e0*/  ELECT P6, URZ, PT ;  /* 0x00000000003f782f */ /* 0x000fda00038c0000 */
.L_x_182:
[----:B------:R-:W0:Y:S01]  /*77f0*/  LDC R4, c[0x0][0x28c] ;  /* 0x0000a300ff047b82 */ /* 0x000e220000000800 */
[----:B------:R-:W-:Y:S01]  /*7800*/  BSSY B1, `(.L_x_162) ;  /* 0x0000037000017945 */ /* 0x000fe20003800000 */
[----:B0-----:R-:W-:-:S13]  /*7810*/  ISETP.LT.OR P6, PT, R4, 0x1, !P6 ;  /* 0x000000010400780c */ /* 0x001fda00077c1670 */
[----:B------:R-:W-:Y:S05]  /*7820*/  @P6 BRA `(.L_x_163) ;  /* 0x0000000000d06947 */ /* 0x000fea0003800000 */
[----:B------:R-:W-:Y:S02]  /*7830*/  IMAD.SHL.U32 R15, R9, 0x40, RZ ;  /* 0x00000040090f7824 */ /* 0x000fe400078e00ff */
[----:B------:R-:W-:Y:S02]  /*7840*/  IMAD.SHL.U32 R18, R7, 0x100, RZ ;  /* 0x0000010007127824 */ /* 0x000fe400078e00ff */
[----:B------:R-:W-:Y:S02]  /*7850*/  IMAD.MOV.U32 R20, RZ, RZ, RZ ;  /* 0x000000ffff147224 */ /* 0x000fe400078e00ff */
[----:B------:R-:W-:Y:S02]  /*7860*/  IMAD.MOV.U32 R4, RZ, RZ, R10 ;  /* 0x000000ffff047224 */ /* 0x000fe400078e000a */
[----:B------:R-:W-:Y:S02]  /*7870*/  IMAD.MOV.U32 R5, RZ, RZ, R0 ;  /* 0x000000ffff057224 */ /* 0x000fe400078e0000 */
[----:B------:R-:W-:-:S07]  /*7880*/  IMAD.MOV.U32 R6, RZ, RZ, R12 ;  /* 0x000000ffff067224 */ /* 0x000fce00078e000c */
.L_x_167:
[----:B------:R-:W0:Y:S01]  /*7890*/  S2R R14, SR_CgaCtaId ;  /* 0x00000000000e7919 */ /* 0x000e220000008800 */
[----:B------:R-:W-:Y:S01]  /*78a0*/  MOV R7, 0x400 ;  /* 0x0000040000077802 */ /* 0x000fe20000000f00 */
[----:B------:R-:W1:Y:S03]  /*78b0*/  @!P2 LDC R9, c[0x0][0x500] ;  /* 0x00014000ff09ab82 */ /* 0x000e660000000800 */
[----:B0-----:R-:W-:Y:S02]  /*78c0*/  LEA R21, R14, R7, 0x18 ;  /* 0x000000070e157211 */ /* 0x001fe400078ec0ff */
[----:B------:R-:W-:-:S03]  /*78d0*/  SHF.L.U32 R7, R5, 0x1f, RZ ;  /* 0x0000001f05077819 */ /* 0x000fc600000006ff */
[----:B------:R-:W-:-:S04]  /*78e0*/  IMAD R14, R6, 0x8, R21 ;  /* 0x00000008060e7824 */ /* 0x000fc800078e0215 */
[----:B------:R-:W0:Y:S02]  /*78f0*/  SYNCS.PHASECHK.TRANS64.TRYWAIT P1, [R14+URZ+0x18], R7 ;  /* 0x000018070e0075a7 */ /* 0x000e24000802017f */
[----:B01----:R-:W-:Y:S05]  /*7900*/  @!P1 BRA `(.L_x_164) ;  /* 0x0000000c004c9947 */ /* 0x003fea0003800000 */
.L_x_183:
[----:B0-----:R-:W-:Y:S01]  /*7910*/  PRMT R7, R11, 0x9910, RZ ;  /* 0x000099100b077816 */ /* 0x001fe200000000ff */
[----:B------:R0:W-:Y:S03]  /*7920*/  @!P2 SYNCS.ARRIVE.TRANS64 RZ, [R14+URZ], R9 ;  /* 0x000000090effa9a7 */ /* 0x0001e6000800003f */
[----:B------:R-:W-:-:S13]  /*7930*/  ISETP.NE.AND P1, PT, R7, 0x2, PT ;  /* 0x000000020700780c */ /* 0x000fda0003f25270 */
[----:B0-----:R-:W-:Y:S05]  /*7940*/  @P1 BRA `(.L_x_165) ;  /* 0x0000000000041947 */ /* 0x001fea0003800000 */
[----:B------:R-:W-:Y:S01]  /*7950*/  BPT.TRAP 0x1 ;  /* 0x000000040000795c */ /* 0x000fe20000300000 */
.L_x_165:
[----:B------:R-:W-:Y:S05]  /*7960*/  @P0 BRA `(.L_x_166) ;  /* 0x0000000000040947 */ /* 0x000fea0003800000 */
[----:B------:R-:W-:Y:S01]  /*7970*/  BPT.TRAP 0x1 ;  /* 0x000000040000795c */ /* 0x000fe20000300000 */
.L_x_166:
[--C-:B------:R-:W-:Y:S01]  /*7980*/  IMAD R7, R6, 0x8000, R21.reuse ;  /* 0x0000800006077824 */ /* 0x100fe200078e0215 */
[----:B------:R-:W-:Y:S01]  /*7990*/  R2UR UR9, R14 ;  /* 0x000000000e0972ca */ /* 0x000fe200000e0000 */
[----:B------:R-:W-:Y:S01]  /*79a0*/  IMAD R21, R6, 0x2000, R21 ;  /* 0x0000200006157824 */ /* 0x000fe200078e0215 */
[----:B------:R-:W-:Y:S01]  /*79b0*/  UIADD3 UR4, UP0, UR22, 0xf0, URZ ;  /* 0x000000f016047890 */ /* 0x000fe2000ff1e03f */
[----:B------:R-:W-:Y:S01]  /*79c0*/  VIADD R4, R4, 0xffffffff ;  /* 0xffffffff04047836 */ /* 0x000fe20000000000 */
[----:B------:R-:W-:Y:S01]  /*79d0*/  R2UR UR5, R7 ;  /* 0x00000000070572ca */ /* 0x000fe200000e0000 */
[----:B------:R-:W-:Y:S01]  /*79e0*/  UIADD3 UR24, UP1, UR22, 0x1f0, URZ ;  /* 0x000001f016187890 */ /* 0x000fe2000ff3e03f */
[----:B------:R-:W-:Y:S01]  /*79f0*/  R2UR UR8, R21 ;  /* 0x00000000150872ca */ /* 0x000fe200000e0000 */
[----:B------:R-:W-:Y:S01]  /*7a00*/  VIADD R6, R6, 0x1 ;  /* 0x0000000106067836 */ /* 0x000fe20000000000 */
[----:B------:R-:W-:Y:S01]  /*7a10*/  R2UR UR11, R18 ;  /* 0x00000000120b72ca */ /* 0x000fe200000e0000 */
[----:B------:R-:W-:Y:S01]  /*7a20*/  UIADD3.X UR25, URZ, UR23, URZ, UP1, !UPT ;  /* 0x000000173f197290 */ /* 0x000fe20008ffe43f */
[----:B------:R-:W-:Y:S01]  /*7a30*/  R2UR UR10, R20 ;  /* 0x00000000140a72ca */ /* 0x000fe200000e0000 */
[----:B------:R-:W-:Y:S01]  /*7a40*/  UMOV UR6, 0x0 ;  /* 0x0000000000067882 */ /* 0x000fe20000000000 */
[----:B------:R-:W-:Y:S01]  /*7a50*/  R2UR UR12, R8 ;  /* 0x00000000080c72ca */ /* 0x000fe200000e0000 */
[----:B------:R-:W-:Y:S01]  /*7a60*/  UMOV UR7, 0x10000000 ;  /* 0x1000000000077882 */ /* 0x000fe20000000000 */
[----:B------:R-:W-:Y:S01]  /*7a70*/  R2UR UR19, R15 ;  /* 0x000000000f1372ca */ /* 0x000fe200000e0000 */
[----:B------:R-:W-:Y:S01]  /*7a80*/  VIADD R20, R20, 0x20 ;  /* 0x0000002014147836 */ /* 0x000fe20000000000 */
[----:B------:R-:W-:Y:S01]  /*7a90*/  ISETP.GT.AND P3, PT, R4, 0x1, PT ;  /* 0x000000010400780c */ /* 0x000fe20003f64270 */
[----:B------:R-:W-:Y:S01]  /*7aa0*/  UIADD3 UR14, UR5, 0x100, URZ ;  /* 0x00000100050e7890 */ /* 0x000fe2000fffe03f */
[----:B------:R-:W-:Y:S01]  /*7ab0*/  ISETP.NE.AND P1, PT, R6, 0x3, PT ;  /* 0x000000030600780c */ /* 0x000fe20003f25270 */
[----:B------:R-:W-:-:S02]  /*7ac0*/  UIADD3.X UR5, URZ, UR23, URZ, UP0, !UPT ;  /* 0x000000173f057290 */ /* 0x000fc400087fe43f */
[----:B------:R-:W-:Y:S01]  /*7ad0*/  UIADD3 UR15, UR8, 0x18100, URZ ;  /* 0x00018100080f7890 */ /* 0x000fe2000fffe03f */
[----:B------:R-:W-:Y:S02]  /*7ae0*/  SEL R14, RZ, 0x1, P1 ;  /* 0x00000001ff0e7807 */ /* 0x000fe40000800000 */
[----:B------:R-:W-:Y:S01]  /*7af0*/  UMOV UR8, UR14 ;  /* 0x0000000e00087c82 */ /* 0x000fe20008000000 */
[----:B------:R-:W-:Y:S02]  /*7b00*/  SEL R6, R6, RZ, P1 ;  /* 0x000000ff06067207 */ /* 0x000fe40000800000 */
[----:B------:R-:W-:Y:S01]  /*7b10*/  LOP3.LUT R5, R5, R14, RZ, 0x3c, !PT ;  /* 0x0000000e05057212 */ /* 0x000fe200078e3cff */
[----:B------:R0:W-:Y:S02]  /*7b20*/  UTMALDG.3D [UR8], [UR4], desc[UR6] ;  /* 0x00000608040075b4 */ /* 0x0001e40008011000 */
[----:B0-----:R-:W-:Y:S01]  /*7b30*/  UMOV UR8, UR15 ;  /* 0x0000000f00087c82 */ /* 0x001fe20008000000 */
[----:B------:R-:W-:-:S02]  /*7b40*/  UMOV UR11, UR19 ;  /* 0x00000013000b7c82 */ /* 0x000fc40008000000 */
[----:B------:R0:W-:Y:S02]  /*7b50*/  UTMALDG.3D [UR8], [UR24], desc[UR6] ;  /* 0x00000608180075b4 */ /* 0x0001e40008011000 */
[----:B0-----:R-:W-:Y:S05]  /*7b60*/  @P3 BRA `(.L_x_167) ;  /* 0xfffffffc00483947 */ /* 0x001fea000383ffff */
.L_x_163:
[----:B------:R-:W-:Y:S05]  /*7b70*/  BSYNC B1 ;  /* 0x0000000000017941 */ /* 0x000fea0003800000 */
.L_x_162:
[----:B------:R-:W-:Y:S01]  /*7b80*/  LOP3.LUT P3, RZ, R13, 0xff, RZ, 0xc0, !PT ;  /* 0x000000ff0dff7812 */ /* 0x000fe2000786c0ff */
[----:B------:R-:W-:Y:S01]  /*7b90*/  IMAD.IADD R12, R3, 0x1, R12 ;  /* 0x00000001030c7824 */ /* 0x000fe200078e020c */
[----:B------:R-:W-:Y:S01]  /*7ba0*/  IADD3 R16, P4, R16, UR20, RZ ;  /* 0x0000001410107c10 */ /* 0x000fe2000ff9e0ff */
[----:B------:R-:W-:Y:S01]  /*7bb0*/  ULDC.64 UR4, c[0x0][0x650] ;  /* 0x0001940000047ab9 */ /* 0x000fe20000000a00 */
[----:B------:R-:W-:Y:S01]  /*7bc0*/  BSSY B1, `(.L_x_168) ;  /* 0x000006a000017945 */ /* 0x000fe20003800000 */
[----:B------:R-:W-:Y:S01]  /*7bd0*/  IMAD.MOV.U32 R9, RZ, RZ, -0x1 ;  /* 0xffffffffff097424 */ /* 0x000fe200078e00ff */
[----:B------:R-:W-:Y:S01]  /*7be0*/  ISETP.GT.U32.AND P1, PT, R12, 0x2, PT ;  /* 0x000000020c00780c */ /* 0x000fe20003f24070 */
[----:B------:R-:W-:Y:S01]  /*7bf0*/  IMAD.MOV.U32 R8, RZ, RZ, -0x1 ;  /* 0xffffffffff087424 */ /* 0x000fe200078e00ff */
[----:B------:R-:W-:Y:S02]  /*7c00*/  IADD3.X R17, R17, UR13, RZ, P4, !PT ;  /* 0x0000000d11117c10 */ /* 0x000fe4000a7fe4ff */
[----:B------:R-:W-:-:S02]  /*7c10*/  ISETP.LT.U32.AND P1, PT, R3, 0x3, P1 ;  /* 0x000000030300780c */ /* 0x000fc40000f21070 */
[----:B------:R-:W-:Y:S01]  /*7c20*/  PRMT R13, RZ, 0x7610, R13 ;  /* 0x00007610ff0d7816 */ /* 0x000fe2000000000d */
[----:B------:R-:W0:Y:S01]  /*7c30*/  @P3 S2R R5, SR_CgaCtaId ;  /* 0x0000000000053919 */ /* 0x000e220000008800 */
[----:B------:R-:W-:-:S04]  /*7c40*/  @P3 MOV R4, 0x400 ;  /* 0x0000040000043802 */ /* 0x000fc80000000f00 */
[----:B0-----:R-:W-:Y:S01]  /*7c50*/  @P3 LEA R6, R5, R4, 0x18 ;  /* 0x0000000405063211 */ /* 0x001fe200078ec0ff */
[----:B------:R-:W-:-:S03]  /*7c60*/  IMAD.WIDE.U32 R4, R12, -0x55555555, RZ ;  /* 0xaaaaaaab0c047825 */ /* 0x000fc600078e00ff */
[----:B------:R0:W-:Y:S01]  /*7c70*/  @P3 SYNCS.ARRIVE.TRANS64.A1T0 RZ, [R6+URZ+0x48], RZ ;  /* 0x000048ff06ff39a7 */ /* 0x0001e2000810003f */
[----:B------:R-:W-:Y:S02]  /*7c80*/  ISETP.GE.U32.AND P3, PT, R3, 0x3, PT ;  /* 0x000000030300780c */ /* 0x000fe40003f66070 */
[----:B------:R-:W-:Y:S02]  /*7c90*/  SHF.R.U32.HI R7, RZ, 0x1, R5 ;  /* 0x00000001ff077819 */ /* 0x000fe40000011605 */
[----:B------:R-:W-:Y:S02]  /*7ca0*/  SEL R5, RZ, 0x1, !P1 ;  /* 0x00000001ff057807 */ /* 0x000fe40004800000 */
[----:B------:R-:W-:Y:S01]  /*7cb0*/  ISETP.GE.U32.AND P1, PT, R16, UR4, PT ;  /* 0x0000000410007c0c */ /* 0x000fe2000bf26070 */
[----:B------:R-:W-:Y:S01]  /*7cc0*/  IMAD R12, R7, -0x3, R12 ;  /* 0xfffffffd070c7824 */ /* 0x000fe200078e020c */
[----:B------:R-:W-:Y:S02]  /*7cd0*/  LOP3.LUT R0, R0, R5, RZ, 0x3c, !PT ;  /* 0x0000000500007212 */ /* 0x000fe400078e3cff */
[----:B------:R-:W-:-:S02]  /*7ce0*/  ISETP.GE.U32.AND.EX P1, PT, R17, UR5, PT, P1 ;  /* 0x0000000511007c0c */ /* 0x000fc4000bf26110 */
[----:B------:R-:W-:Y:S02]  /*7cf0*/  PRMT R4, RZ, 0x7610, R4 ;  /* 0x00007610ff047816 */ /* 0x000fe40000000004 */
[----:B------:R-:W-:Y:S01]  /*7d00*/  @P3 LOP3.LUT R0, R0, 0x1, R7, 0x78, !PT ;  /* 0x0000000100003812 */ /* 0x000fe200078e7807 */
[----:B------:R-:W-:-:S08]  /*7d10*/  IMAD.MOV.U32 R7, RZ, RZ, -0x1 ;  /* 0xffffffffff077424 */ /* 0x000fd000078e00ff */
[----:B0-----:R-:W-:Y:S05]  /*7d20*/  @P1 BRA `(.L_x_169) ;  /* 0x00000004004c1947 */ /* 0x001fea0003800000 */
[----:B------:R-:W-:Y:S01]  /*7d30*/  ULDC.64 UR4, c[0x0][0x628] ;  /* 0x00018a0000047ab9 */ /* 0x000fe20000000a00 */
[----:B------:R-:W0:Y:S01]  /*7d40*/  S2R R15, SR_CTAID.X ;  /* 0x00000000000f7919 */ /* 0x000e220000002500 */
[----:B------:R-:W-:Y:S01]  /*7d50*/  ISETP.NE.U32.AND P1, PT, RZ, UR4, PT ;  /* 0x00000004ff007c0c */ /* 0x000fe2000bf25070 */
[----:B------:R-:W-:Y:S01]  /*7d60*/  ULDC UR7, c[0x0][0x630] ;  /* 0x00018c0000077ab9 */ /* 0x000fe20000000800 */
[----:B------:R-:W-:Y:S01]  /*7d70*/  IMAD.MOV.U32 R4, RZ, RZ, R16 ;  /* 0x000000ffff047224 */ /* 0x000fe200078e0010 */
[----:B------:R-:W1:Y:S01]  /*7d80*/  S2R R14, SR_CTAID.Y ;  /* 0x00000000000e7919 */ /* 0x000e620000002600 */
[----:B------:R-:W-:Y:S01]  /*7d90*/  ISETP.NE.AND.EX P1, PT, RZ, UR5, PT, P1 ;  /* 0x00000005ff007c0c */ /* 0x000fe2000bf25310 */
[----:B------:R-:W-:-:S12]  /*7da0*/  IMAD.MOV.U32 R5, RZ, RZ, R17 ;  /* 0x000000ffff057224 */ /* 0x000fd800078e0011 */
[----:B------:R-:W-:Y:S05]  /*7db0*/  @!P1 BRA `(.L_x_170) ;  /* 0x0000000000289947 */ /* 0x000fea0003800000 */
[----:B------:R-:W-:Y:S02]  /*7dc0*/  ULDC UR6, c[0x0][0x634] ;  /* 0x00018d0000067ab9 */ /* 0x000fe40000000800 */
[----:B------:R-:W-:-:S05]  /*7dd0*/  IADD3 R9, P1, R16, UR6, RZ ;  /* 0x0000000610097c10 */ /* 0x000fca000ff3e0ff */
[----:B------:R-:W-:-:S04]  /*7de0*/  IMAD.X R21, RZ, RZ, R17, P1 ;  /* 0x000000ffff157224 */ /* 0x000fc800008e0611 */
[----:B------:R-:W-:-:S04]  /*7df0*/  IMAD.WIDE.U32 R6, R21, UR4, RZ ;  /* 0x0000000415067c25 */ /* 0x000fc8000f8e00ff */
[----:B------:R-:W-:-:S04]  /*7e00*/  IMAD.WIDE.U32 R6, P1, R9, UR5, R6 ;  /* 0x0000000509067c25 */ /* 0x000fc8000f820006 */
[----:B------:R-:W-:-:S04]  /*7e10*/  IMAD.WIDE.U32 R8, R9, UR4, RZ ;  /* 0x0000000409087c25 */ /* 0x000fc8000f8e00ff */
[----:B------:R-:W-:Y:S01]  /*7e20*/  IMAD.X R5, RZ, RZ, RZ, P1 ;  /* 0x000000ffff057224 */ /* 0x000fe200008e06ff */
[----:B------:R-:W-:Y:S01]  /*7e30*/  IADD3 RZ, P1, R9, R6, RZ ;  /* 0x0000000609ff7210 */ /* 0x000fe20007f3e0ff */
[----:B------:R-:W-:-:S04]  /*7e40*/  IMAD.MOV.U32 R4, RZ, RZ, R7 ;  /* 0x000000ffff047224 */ /* 0x000fc800078e0007 */
[----:B------:R-:W-:-:S08]  /*7e50*/  IMAD.WIDE.U32.X R4, R21, UR5, R4, P1 ;  /* 0x0000000515047c25 */ /* 0x000fd000088e0404 */
.L_x_170:
[--C-:B------:R-:W-:Y:S01]  /*7e60*/  SHF.R.U64 R8, R4, UR7, R5.reuse ;  /* 0x0000000704087c19 */ /* 0x100fe20008001205 */
[----:B------:R-:W-:Y:S01]  /*7e70*/  ULDC.64 UR4, c[0x0][0x620] ;  /* 0x0001880000047ab9 */ /* 0x000fe20000000a00 */
[----:B------:R-:W-:Y:S01]  /*7e80*/  SHF.R.U32.HI R4, RZ, UR7, R5 ;  /* 0x00000007ff047c19 */ /* 0x000fe20008011605 */
[----:B------:R-:W2:Y:S01]  /*7e90*/  LDC R24, c[0x0][0x144] ;  /* 0x00005100ff187b82 */ /* 0x000ea20000000800 */
[----:B------:R-:W-:Y:S01]  /*7ea0*/  IADD3 R7, P1, RZ, -R8, RZ ;  /* 0x80000008ff077210 */ /* 0x000fe20007f3e0ff */
[----:B------:R-:W-:Y:S01]  /*7eb0*/  ULDC.64 UR8, c[0x0][0x640] ;  /* 0x0001900000087ab9 */ /* 0x000fe20000000a00 */
[----:B0-----:R-:W-:Y:S01]  /*7ec0*/  I2FP.F32.U32 R9, R15 ;  /* 0x0000000f00097245 */ /* 0x001fe20000201000 */
[----:B------:R-:W-:Y:S02]  /*7ed0*/  ULDC UR6, c[0x0][0x608] ;  /* 0x0001820000067ab9 */ /* 0x000fe40000000800 */
[----:B------:R-:W-:Y:S01]  /*7ee0*/  IMAD.X R4, RZ, RZ, ~R4, P1 ;  /* 0x000000ffff047224 */ /* 0x000fe200008e0e04 */
[----:B------:R-:W-:Y:S01]  /*7ef0*/  ISETP.NE.U32.AND P1, PT, RZ, UR8, PT ;  /* 0x00000008ff007c0c */ /* 0x000fe2000bf25070 */
[----:B------:R-:W0:Y:S02]  /*7f00*/  LDC R21, c[0x0][0x148] ;  /* 0x00005200ff157b82 */ /* 0x000e240000000800 */
[----:B------:R-:W-:Y:S01]  /*7f10*/  IMAD R6, R4, UR4, RZ ;  /* 0x0000000404067c24 */ /* 0x000fe2000f8e02ff */
[----:B------:R-:W-:Y:S01]  /*7f20*/  ISETP.NE.AND.EX P1, PT, RZ, UR9, PT, P1 ;  /* 0x00000009ff007c0c */ /* 0x000fe2000bf25310 */
[----:B------:R-:W-:Y:S01]  /*7f30*/  IMAD.WIDE.U32 R4, R7, UR4, R16 ;  /* 0x0000000407047c25 */ /* 0x000fe2000f8e0010 */
[----:B------:R-:W-:-:S03]  /*7f40*/  ULDC UR4, c[0x0][0x150] ;  /* 0x0000540000047ab9 */ /* 0x000fc60000000800 */
[----:B------:R-:W-:Y:S02]  /*7f50*/  IMAD R7, R7, UR5, R6 ;  /* 0x0000000507077c24 */ /* 0x000fe4000f8e0206 */
[----:B------:R-:W-:Y:S01]  /*7f60*/  FMUL R6, R9, UR4 ;  /* 0x0000000409067c20 */ /* 0x000fe20008400000 */
[----:B------:R-:W-:Y:S01]  /*7f70*/  ULDC UR4, c[0x0][0x618] ;  /* 0x0001860000047ab9 */ /* 0x000fe20000000800 */
[----:B------:R-:W-:Y:S01]  /*7f80*/  ULDC UR5, c[0x0][0x154] ;  /* 0x0000550000057ab9 */ /* 0x000fe20000000800 */
[----:B------:R-:W-:-:S03]  /*7f90*/  IMAD.IADD R5, R5, 0x1, R7 ;  /* 0x0000000105057824 */ /* 0x000fc600078e0207 */
[----:B------:R-:W3:Y:S02]  /*7fa0*/  F2I.U32.TRUNC.NTZ R6, R6 ;  /* 0x0000000600067305 */ /* 0x000ee4000020f000 */
[----:B------:R-:W-:Y:S02]  /*7fb0*/  SHF.R.U64 R9, R4, UR4, R5 ;  /* 0x0000000404097c19 */ /* 0x000fe40008001205 */
[----:B-1----:R-:W-:-:S05]  /*7fc0*/  I2FP.F32.U32 R4, R14 ;  /* 0x0000000e00047245 */ /* 0x002fca0000201000 */
[----:B------:R-:W-:Y:S01]  /*7fd0*/  FMUL R22, R4, UR5 ;  /* 0x0000000504167c20 */ /* 0x000fe20008400000 */
[----:B------:R-:W-:Y:S01]  /*7fe0*/  SHF.R.U32.HI R4, RZ, UR4, R5 ;  /* 0x00000004ff047c19 */ /* 0x000fe20008011605 */
[----:B------:R-:W-:-:S03]  /*7ff0*/  ULDC UR4, c[0x0][0x658] ;  /* 0x0001960000047ab9 */ /* 0x000fc60000000800 */
[--C-:B------:R-:W-:Y:S01]  /*8000*/  SHF.R.U64 R20, R9, UR6, R4.reuse ;  /* 0x0000000609147c19 */ /* 0x100fe20008001204 */
[----:B------:R-:W1:Y:S01]  /*8010*/  F2I.U32.TRUNC.NTZ R22, R22 ;  /* 0x0000001600167305 */ /* 0x000e62000020f000 */
[----:B------:R-:W-:Y:S01]  /*8020*/  SHF.R.U32.HI R5, RZ, UR6, R4 ;  /* 0x00000006ff057c19 */ /* 0x000fe20008011604 */
[----:B---3--:R-:W-:-:S03]  /*8030*/  IMAD.MOV R6, RZ, RZ, -R6 ;  /* 0x000000ffff067224 */ /* 0x008fc600078e0a06 */
[----:B------:R-:W-:Y:S01]  /*8040*/  SHF.R.U64 R18, R20, UR4, R5 ;  /* 0x0000000414127c19 */ /* 0x000fe20008001205 */
[----:B--2---:R-:W-:Y:S01]  /*8050*/  IMAD R15, R24, R6, R15 ;  /* 0x00000006180f7224 */ /* 0x004fe200078e020f */
[----:B------:R-:W-:-:S03]  /*8060*/  SHF.R.U32.HI R23, RZ, UR4, R5 ;  /* 0x00000004ff177c19 */ /* 0x000fc60008011605 */
[----:B------:R-:W-:Y:S02]  /*8070*/  IMAD.MOV.U32 R4, RZ, RZ, R18 ;  /* 0x000000ffff047224 */ /* 0x000fe400078e0012 */
[----:B------:R-:W-:Y:S01]  /*8080*/  IMAD.MOV.U32 R5, RZ, RZ, R23 ;  /* 0x000000ffff057224 */ /* 0x000fe200078e0017 */
[----:B-1----:R-:W-:Y:S06]  /*8090*/  @!P1 BRA `(.L_x_171) ;  /* 0x0000000000289947 */ /* 0x002fec0003800000 */
[----:B------:R-:W-:Y:S02]  /*80a0*/  ULDC UR4, c[0x0][0x64c] ;  /* 0x0001930000047ab9 */ /* 0x000fe40000000800 */
[----:B------:R-:W-:-:S05]  /*80b0*/  IADD3 R5, P1, R18, UR4, RZ ;  /* 0x0000000412057c10 */ /* 0x000fca000ff3e0ff */
[----:B------:R-:W-:-:S04]  /*80c0*/  IMAD.X R23, RZ, RZ, R23, P1 ;  /* 0x000000ffff177224 */ /* 0x000fc800008e0617 */
[----:B------:R-:W-:-:S04]  /*80d0*/  IMAD.WIDE.U32 R6, R23, UR8, RZ ;  /* 0x0000000817067c25 */ /* 0x000fc8000f8e00ff */
[----:B------:R-:W-:-:S04]  /*80e0*/  IMAD.WIDE.U32 R6, P1, R5, UR9, R6 ;  /* 0x0000000905067c25 */ /* 0x000fc8000f820006 */
[----:B------:R-:W-:-:S04]  /*80f0*/  IMAD.WIDE.U32 R4, R5, UR8, RZ ;  /* 0x0000000805047c25 */ /* 0x000fc8000f8e00ff */
[----:B------:R-:W-:Y:S01]  /*8100*/  IMAD.MOV.U32 R4, RZ, RZ, R7 ;  /* 0x000000ffff047224 */ /* 0x000fe200078e0007 */
[----:B------:R-:W-:Y:S01]  /*8110*/  IADD3 RZ, P3, R5, R6, RZ ;  /* 0x0000000605ff7210 */ /* 0x000fe20007f7e0ff */
[----:B------:R-:W-:-:S04]  /*8120*/  IMAD.X R5, RZ, RZ, RZ, P1 ;  /* 0x000000ffff057224 */ /* 0x000fc800008e06ff */
[----:B------:R-:W-:-:S08]  /*8130*/  IMAD.WIDE.U32.X R4, R23, UR9, R4, P3 ;  /* 0x0000000917047c25 */ /* 0x000fd000098e0404 */
.L_x_171:
[----:B------:R-:W-:Y:S01]  /*8140*/  ISETP.NE.AND P1, PT, R2, 0x1, PT ;  /* 0x000000010200780c */ /* 0x000fe20003f25270 */
[----:B------:R-:W-:Y:S01]  /*8150*/  ULDC UR4, c[0x0][0x648] ;  /* 0x0001920000047ab9 */ /* 0x000fe20000000800 */
[----:B------:R-:W-:Y:S01]  /*8160*/  LOP3.LUT R20, R20, UR17, RZ, 0xc0, !PT ;  /* 0x0000001114147c12 */ /* 0x000fe2000f8ec0ff */
[----:B------:R-:W-:Y:S01]  /*8170*/  IMAD.MOV R22, RZ, RZ, -R22 ;  /* 0x000000ffff167224 */ /* 0x000fe200078e0a16 */
[----:B------:R-:W-:Y:S01]  /*8180*/  SHF.R.U64 R5, R4, UR4, R5 ;  /* 0x0000000404057c19 */ /* 0x000fe20008001205 */
[----:B------:R-:W-:Y:S01]  /*8190*/  ULDC UR4, c[0x0][0x638] ;  /* 0x00018e0000047ab9 */ /* 0x000fe20000000800 */
[----:B------:R-:W-:Y:S01]  /*81a0*/  LOP3.LUT R9, R9, UR16, RZ, 0xc0, !PT ;  /* 0x0000001009097c12 */ /* 0x000fe2000f8ec0ff */
[----:B------:R-:W-:Y:S01]  /*81b0*/  ULDC UR5, c[0x0][0x610] ;  /* 0x0001840000057ab9 */ /* 0x000fe20000000800 */
[----:B------:R-:W-:Y:S02]  /*81c0*/  IMAD.MOV.U32 R4, RZ, RZ, 0x1 ;  /* 0x00000001ff047424 */ /* 0x000fe400078e00ff */
[----:B------:R-:W-:-:S02]  /*81d0*/  IMAD.MOV R7, RZ, RZ, -R5 ;  /* 0x000000ffff077224 */ /* 0x000fc400078e0a05 */
[----:B------:R-:W-:Y:S02]  /*81e0*/  IMAD R20, R5, UR18, R20 ;  /* 0x0000001205147c24 */ /* 0x000fe4000f8e0214 */
[----:B0-----:R-:W-:Y:S02]  /*81f0*/  @P1 IMAD R15, R21, R22, R14 ;  /* 0x00000016150f1224 */ /* 0x001fe400078e020e */
[----:B------:R-:W-:Y:S01]  /*8200*/  IMAD R18, R7, UR4, R18 ;  /* 0x0000000407127c24 */ /* 0x000fe2000f8e0212 */
[----:B------:R-:W-:Y:S01]  /*8210*/  ULDC UR4, c[0x0][0x600] ;  /* 0x0001800000047ab9 */ /* 0x000fe20000000800 */
[----:B------:R-:W-:Y:S02]  /*8220*/  IMAD R15, R20, UR5, R15 ;  /* 0x00000005140f7c24 */ /* 0x000fe4000f8e020f */
[----:B------:R-:W-:-:S05]  /*8230*/  IMAD R18, R18, UR4, R9 ;  /* 0x0000000412127c24 */ /* 0x000fca000f8e0209 */
[----:B------:R-:W-:Y:S02]  /*8240*/  SEL R9, R18, R15, !P1 ;  /* 0x0000000f12097207 */ /* 0x000fe40004800000 */
[----:B------:R-:W-:-:S07]  /*8250*/  SEL R7, R15, R18, !P1 ;  /* 0x000000120f077207 */ /* 0x000fce0004800000 */
.L_x_169:
[----:B------:R-:W-:Y:S05]  /*8260*/  BSYNC B1 ;  /* 0x0000000000017941 */ /* 0x000fea0003800000 */
.L_x_168:
[----:B------:R-:W-:-:S13]  /*8270*/  LOP3.LUT P1, RZ, R4, 0xff, RZ, 0xc0, !PT ;  /* 0x000000ff04ff7812 */ /* 0x000fda000782c0ff */
[----:B------:R-:W-:Y:S05]  /*8280*/  @P1 BRA `(.L_x_172) ;  /* 0xfffffff4004c1947 */ /* 0x000fea000383ffff */
[----:B------:R-:W-:Y:S05]  /*8290*/  BSYNC B0 ;  /* 0x0000000000007941 */ /* 0x000fea0003800000 */
.L_x_160:
[----:B------:R-:W-:-:S03]  /*82a0*/  UMOV UR4, 0xffffffff ;  /* 0xffffffff00047882 */ /* 0x000fc60000000000 */
[----:B------:R-:W-:Y:S05]  /*82b0*/  BRA.DIV UR4, `(.L_x_173) ;  /* 0x0000000204f47947 */ /* 0x000fea000b800000 */
[----:B------:R-:W-:-:S13]  /*82c0*/  ELECT P6, URZ, PT ;  /* 0x00000000003f782f */ /* 0x000fda00038c0000 */
.L_x_186:
[----:B------:R-:W-:Y:S04]  /*82d0*/  BSSY B0, `(.L_x_174) ;  /* 0x0000022000007945 */ /* 0x000fe80003800000 */
[----:B------:R-:W-:Y:S05]  /*82e0*/  @!P6 BRA `(.L_x_175) ;  /* 0x000000000080e947 */ /* 0x000fea0003800000 */
[----:B------:R-:W-:-:S04]  /*82f0*/  LOP3.LUT R19, R19, 0x2, RZ, 0xfc, !PT ;  /* 0x0000000213137812 */ /* 0x000fc800078efcff */
[----:B------:R-:W-:-:S13]  /*8300*/  ISETP.NE.AND P0, PT, R19, 0x3, PT ;  /* 0x000000031300780c */ /* 0x000fda0003f05270 */
[----:B------:R-:W-:Y:S05]  /*8310*/  @!P0 BRA `(.L_x_176) ;  /* 0x0000000000048947 */ /* 0x000fea0003800000 */
[----:B------:R-:W-:Y:S01]  /*8320*/  BPT.TRAP 0x1 ;  /* 0x000000040000795c */ /* 0x000fe20000300000 */
.L_x_176:
[----:B------:R-:W0:Y:S01]  /*8330*/  S2R R3, SR_CgaCtaId ;  /* 0x0000000000037919 */ /* 0x000e220000008800 */
[----:B------:R-:W-:-:S04]  /*8340*/  MOV R2, 0x400 ;  /* 0x0000040000027802 */ /* 0x000fc80000000f00 */
[----:B0-----:R-:W-:Y:S02]  /*8350*/  LEA R3, R3, R2, 0x18 ;  /* 0x0000000203037211 */ /* 0x001fe400078ec0ff */
[----:B------:R-:W-:-:S03]  /*8360*/  SHF.L.U32 R2, R0, 0x1f, RZ ;  /* 0x0000001f00027819 */ /* 0x000fc600000006ff */
[----:B------:R-:W-:-:S04]  /*8370*/  VIADD R3, R3, 0x18 ;  /* 0x0000001803037836 */ /* 0x000fc80000000000 */
[C---:B------:R-:W-:Y:S02]  /*8380*/  IMAD R7, R12.reuse, 0x8, R3 ;  /* 0x000000080c077824 */ /* 0x040fe400078e0203 */
[----:B------:R-:W-:Y:S02]  /*8390*/  VIADD R12, R12, 0x1 ;  /* 0x000000010c0c7836 */ /* 0x000fe40000000000 */
[----:B------:R-:W0:Y:S03]  /*83a0*/  SYNCS.PHASECHK.TRANS64.TRYWAIT P0, [R7+URZ], R2 ;  /* 0x00000002070075a7 */ /* 0x000e26000800017f */
[----:B------:R-:W-:-:S04]  /*83b0*/  ISETP.NE.AND P1, PT, R12, 0x3, PT ;  /* 0x000000030c00780c */ /* 0x000fc80003f25270 */
[----:B------:R-:W-:Y:S02]  /*83c0*/  SEL R5, RZ, 0x1, P1 ;  /* 0x00000001ff057807 */ /* 0x000fe40000800000 */
[----:B------:R-:W-:Y:S02]  /*83d0*/  SEL R12, R12, RZ, P1 ;  /* 0x000000ff0c0c7207 */ /* 0x000fe40000800000 */
[----:B------:R-:W-:-:S03]  /*83e0*/  LOP3.LUT R5, R0, R5, RZ, 0x3c, !PT ;  /* 0x0000000500057212 */ /* 0x000fc600078e3cff */
[----:B------:R-:W-:Y:S01]  /*83f0*/  IMAD R9, R12, 0x8, R3 ;  /* 0x000000080c097824 */ /* 0x000fe200078e0203 */
[----:B------:R-:W-:Y:S01]  /*8400*/  SHF.L.U32 R4, R5, 0x1f, RZ ;  /* 0x0000001f05047819 */ /* 0x000fe200000006ff */
[----:B0-----:R-:W-:Y:S06]  /*8410*/  @!P0 BRA `(.L_x_177) ;  /* 0x0000000000bc8947 */ /* 0x001fec0003800000 */
.L_x_187:
[----:B------:R-:W1:Y:S01]  /*8420*/  SYNCS.PHASECHK.TRANS64.TRYWAIT P0, [R9+URZ], R4 ;  /* 0x00000004090075a7 */ /* 0x000e62000800017f */
[----:B------:R-:W-:-:S05]  /*8430*/  VIADD R0, R12, 0x1 ;  /* 0x000000010c007836 */ /* 0x000fca0000000000 */
[----:B------:R-:W-:-:S04]  /*8440*/  ISETP.NE.AND P1, PT, R0, 0x3, PT ;  /* 0x000000030000780c */ /* 0x000fc80003f25270 */
[----:B0-----:R-:W-:Y:S02]  /*8450*/  SEL R2, RZ, 0x1, P1 ;  /* 0x00000001ff027807 */ /* 0x001fe40000800000 */
[----:B------:R-:W-:Y:S02]  /*8460*/  SEL R0, R0, RZ, P1 ;  /* 0x000000ff00007207 */ /* 0x000fe40000800000 */
[----:B------:R-:W-:Y:S01]  /*8470*/  LOP3.LUT R2, R5, R2, RZ, 0x3c, !PT ;  /* 0x0000000205027212 */ /* 0x000fe200078e3cff */
[----:B-1----:R-:W-:Y:S06]  /*8480*/  @!P0 BRA `(.L_x_178) ;  /* 0x0000000000b48947 */ /* 0x002fec0003800000 */
.L_x_188:
[----:B------:R-:W-:Y:S01]  /*8490*/  IMAD R3, R0, 0x8, R3 ;  /* 0x0000000800037824 */ /* 0x000fe200078e0203 */
[----:B------:R-:W-:-:S07]  /*84a0*/  SHF.L.U32 R0, R2, 0x1f, RZ ;  /* 0x0000001f02007819 */ /* 0x000fce00000006ff */
.L_x_179:
[----:B-1----:R1:W2:Y:S02]  /*84b0*/  SYNCS.PHASECHK.TRANS64.TRYWAIT P0, [R3+URZ], R0 ;  /* 0x00000000030075a7 */ /* 0x0022a4000800017f */
[----:B--2---:R-:W-:Y:S05]  /*84c0*/  @!P0 NANOSLEEP.SYNCS 0x989680 ;  /* 0x009896800000895d */ /* 0x004fea0003900000 */
[----:B------:R-:W2:Y:S02]  /*84d0*/  @!P0 SYNCS.PHASECHK.TRANS64 P0, [R3+URZ], R0 ;  /* 0x00000000030085a7 */ /* 0x000ea4000800007f */
[----:B--2---:R-:W-:Y:S05]  /*84e0*/  @!P0 BRA `(.L_x_179) ;  /* 0xfffffffc00f08947 */ /* 0x004fea000383ffff */
.L_x_175:
[----:B------:R-:W-:Y:S05]  /*84f0*/  BSYNC B0 ;  /* 0x0000000000007941 */ /* 0x000fea0003800000 */
.L_x_174:
[----:B------:R-:W-:Y:S05]  /*8500*/  EXIT ;  /* 0x000000000000794d */ /* 0x000fea0003800000 */
.L_x_17:
[----:B---3--:R3:W4:Y:S02]  /*8510*/  SYNCS.PHASECHK.TRANS64.TRYWAIT P1, [R3+URZ], R0 ;  /* 0x00000000030075a7 */ /* 0x008724000802017f */
[----:B----4-:R-:W-:Y:S05]  /*8520*/  @!P1 NANOSLEEP.SYNCS 0x989680 ;  /* 0x009896800000995d */ /* 0x010fea0003900000 */
[----:B------:R-:W4:Y:S02]  /*8530*/  @!P1 SYNCS.PHASECHK.TRANS64 P1, [R3+URZ], R0 ;  /* 0x00000000030095a7 */ /* 0x000f24000802007f */
[----:B----4-:R-:W-:Y:S05]  /*8540*/  @!P1 BRA `(.L_x_17) ;  /* 0xfffffffc00f09947 */ /* 0x010fea000383ffff */
[----:B------:R-:W-:Y:S05]  /*8550*/  BRA `(.L_x_16) ;  /* 0xffffff8c00287947 */ /* 0x000fea000383ffff */
.L_x_22:
[----:B-1----:R-:W-:-:S04]  /*8560*/  IMAD.U32 R4, RZ, RZ, UR8 ;  /* 0x00000008ff047e24 */ /* 0x002fc8000f8e00ff */
[----:B------:R1:W2:Y:S03]  /*8570*/  SYNCS.PHASECHK.TRANS64.TRYWAIT P1, [R4+URZ], R3 ;  /* 0x00000003040075a7 */ /* 0x0002a6000802017f */
[----:B--2---:R-:W-:Y:S05]  /*8580*/  @!P1 NANOSLEEP.SYNCS 0x989680 ;  /* 0x009896800000995d */ /* 0x004fea0003900000 */
[----:B------:R-:W2:Y:S02]  /*8590*/  @!P1 SYNCS.PHASECHK.TRANS64 P1, [R4+URZ], R3 ;  /* 0x00000003040095a7 */ /* 0x000ea4000802007f */
[----:B--2---:R-:W-:Y:S05]  /*85a0*/  @!P1 BRA `(.L_x_22) ;  /* 0xfffffffc00ec9947 */ /* 0x004fea000383ffff */
[----:B------:R-:W-:Y:S05]  /*85b0*/  BRA `(.L_x_21) ;  /* 0xffffff9000687947 */ /* 0x000fea000383ffff */
.L_x_161:
[----:B------:R-:W-:Y:S01]  /*85c0*/  BSSY B1, `(.L_x_180) ;  /* 0x0000006000017945 */ /* 0x000fe20003800000 */
[----:B------:R-:W-:-:S07]  /*85d0*/  IMAD.MOV.U32 R15, RZ, RZ, -0x1 ;  /* 0xffffffffff0f7424 */ /* 0x000fce00078e00ff */
[----:B------:R-:W-:Y:S05]  /*85e0*/  WARPSYNC.COLLECTIVE R15, `(.L_x_181) ;  /* 0x000000000f0c7348 */ /* 0x000fea0003c00000 */
[----:B------:R-:W-:Y:S02]  /*85f0*/  ELECT P6, UR62, PT ;  /* 0x00000000003e782f */ /* 0x000fe400038c0000 */
[----:B------:R-:W-:Y:S01]  /*8600*/  MOV R14, UR62 ;  /* 0x0000003e000e7c02 */ /* 0x000fe20008000f00 */
[----:B------:R-:W-:Y:S10]  /*8610*/  ENDCOLLECTIVE ;  /* 0x000000000000791b */ /* 0x000ff40003800000 */
.L_x_181:
[----:B------:R-:W-:Y:S05]  /*8620*/  BSYNC B1 ;  /* 0x0000000000017941 */ /* 0x000fea0003800000 */
.L_x_180:
[----:B------:R-:W-:Y:S05]  /*8630*/  BRA `(.L_x_182) ;  /* 0xfffffff0006c7947 */ /* 0x000fea000383ffff */
.L_x_164:
[----:B0-----:R0:W1:Y:S02]  /*8640*/  SYNCS.PHASECHK.TRANS64.TRYWAIT P1, [R14+URZ+0x18], R7 ;  /* 0x000018070e0075a7 */ /* 0x001064000802017f */
[----:B-1----:R-:W-:Y:S05]  /*8650*/  @!P1 NANOSLEEP.SYNCS 0x989680 ;  /* 0x009896800000995d */ /* 0x002fea0003900000 */
[----:B------:R-:W1:Y:S02]  /*8660*/  @!P1 SYNCS.PHASECHK.TRANS64 P1, [R14+URZ+0x18], R7 ;  /* 0x000018070e0095a7 */ /* 0x000e64000802007f */
[----:B-1----:R-:W-:Y:S05]  /*8670*/  @!P1 BRA `(.L_x_164) ;  /* 0xfffffffc00f09947 */ /* 0x002fea000383ffff */
[----:B------:R-:W-:Y:S05]  /*8680*/  BRA `(.L_x_183) ;  /* 0xfffffff000a07947 */ /* 0x000fea000383ffff */
.L_x_173:
[----:B------:R-:W-:Y:S01]  /*8690*/  BSSY B0, `(.L_x_184) ;  /* 0x0000006000007945 */ /* 0x000fe20003800000 */
[----:B------:R-:W-:-:S07]  /*86a0*/  IMAD.MOV.U32 R15, RZ, RZ, -0x1 ;  /* 0xffffffffff0f7424 */ /* 0x000fce00078e00ff */
[----:B------:R-:W-:Y:S05]  /*86b0*/  WARPSYNC.COLLECTIVE R15, `(.L_x_185) ;  /* 0x000000000f0c7348 */ /* 0x000fea0003c00000 */
[----:B------:R-:W-:Y:S02]  /*86c0*/  ELECT P6, UR62, PT ;  /* 0x00000000003e782f */ /* 0x000fe400038c0000 */
[----:B------:R-:W-:Y:S01]  /*86d0*/  MOV R14, UR62 ;  /* 0x0000003e000e7c02 */ /* 0x000fe20008000f00 */
[----:B------:R-:W-:Y:S10]  /*86e0*/  ENDCOLLECTIVE ;  /* 0x000000000000791b */ /* 0x000ff40003800000 */
.L_x_185:
[----:B------:R-:W-:Y:S05]  /*86f0*/  BSYNC B0 ;  /* 0x0000000000007941 */ /* 0x000fea0003800000 */
.L_x_184:
[----:B------:R-:W-:Y:S05]  /*8700*/  BRA `(.L_x_186) ;  /* 0xfffffff800f07947 */ /* 0x000fea000383ffff */
.L_x_177:
[----:B0-----:R0:W1:Y:S02]  /*8710*/  SYNCS.PHASECHK.TRANS64.TRYWAIT P0, [R7+URZ], R2 ;  /* 0x00000002070075a7 */ /* 0x001064000800017f */
[----:B-1----:R-:W-:Y:S05]  /*8720*/  @!P0 NANOSLEEP.SYNCS 0x989680 ;  /* 0x009896800000895d */ /* 0x002fea0003900000 */
[----:B------:R-:W1:Y:S02]  /*8730*/  @!P0 SYNCS.PHASECHK.TRANS64 P0, [R7+URZ], R2 ;  /* 0x00000002070085a7 */ /* 0x000e64000800007f */
[----:B-1----:R-:W-:Y:S05]  /*8740*/  @!P0 BRA `(.L_x_177) ;  /* 0xfffffffc00f08947 */ /* 0x002fea000383ffff */
[----:B------:R-:W-:Y:S05]  /*8750*/  BRA `(.L_x_187) ;  /* 0xfffffffc00307947 */ /* 0x000fea000383ffff */
.L_x_178:
[----:B0-----:R0:W1:Y:S02]  /*8760*/  SYNCS.PHASECHK.TRANS64.TRYWAIT P0, [R9+URZ], R4 ;  /* 0x00000004090075a7 */ /* 0x001064000800017f */
[----:B-1----:R-:W-:Y:S05]  /*8770*/  @!P0 NANOSLEEP.SYNCS 0x989680 ;  /* 0x009896800000895d */ /* 0x002fea0003900000 */
[----:B------:R-:W1:Y:S02]  /*8780*/  @!P0 SYNCS.PHASECHK.TRANS64 P0, [R9+URZ], R4 ;  /* 0x00000004090085a7 */ /* 0x000e64000800007f */
[----:B-1----:R-:W-:Y:S05]  /*8790*/  @!P0 BRA `(.L_x_178) ;  /* 0xfffffffc00f08947 */ /* 0x002fea000383ffff */
[----:B------:R-:W-:Y:S05]  /*87a0*/  BRA `(.L_x_188) ;  /* 0xfffffffc00387947 */ /* 0x000fea000383ffff */
.L_x_189:
[----:B------:R-:W-:-:S00]  /*87b0*/  BRA `(.L_x_189) ;  /* 0xfffffffc00fc7947 */ /* 0x000fc0000383ffff */
[----:B------:R-:W-:-:S00]  /*87c0*/  NOP ;  /* 0x0000000000007918 */ /* 0x000fc00000000000 */
        /* <DEDUP_REMOVED lines=11> */
.L_x_190:


//--------------------- .nv.global.init           --------------------------
	.section	.nv.global.init,"aw",@progbits
.nv.global.init:
	.type		$str$22,@object
	.size		$str$22,($str$23 - $str$22)
$str$22:
        /*0000*/ 	.byte	0x6b, 0x5f, 0x74, 0x69, 0x6c, 0x65, 0x5f, 0x63, 0x6f, 0x75, 0x6e, 0x74, 0x20, 0x3e, 0x3d, 0x20
        /*0010*/ 	.byte	0x31, 0x00
	.type		$str$23,@object
	.size		$str$23,(__unnamed_1 - $str$23)
$str$23:
        /*0012*/ 	.byte	0x2f, 0x74, 0x6d, 0x70, 0x2f, 0x63, 0x75, 0x74, 0x6c, 0x61, 0x73, 0x73, 0x5f, 0x73, 0x77, 0x65
        /*0022*/ 	.byte	0x65, 0x70, 0x5f, 0x73, 0x72, 0x63, 0x2f, 0x69, 0x6e, 0x63, 0x6c, 0x75, 0x64, 0x65, 0x2f, 0x63
        /*0032*/ 	.byte	0x75, 0x74, 0x6c, 0x61, 0x73, 0x73, 0x2f, 0x67, 0x65, 0x6d, 0x6d, 0x2f, 0x63, 0x6f, 0x6c, 0x6c
        /*0042*/ 	.byte	0x65, 0x63, 0x74, 0x69, 0x76, 0x65, 0x2f, 0x73, 0x6d, 0x39, 0x30, 0x5f, 0x6d, 0x6d, 0x61, 0x5f
        /*0052*/ 	.byte	0x74, 0x6d, 0x61, 0x5f, 0x67, 0x6d, 0x6d, 0x61, 0x5f, 0x73, 0x73, 0x5f, 0x77, 0x61, 0x72, 0x70
        /*0062*/ 	.byte	0x73, 0x70, 0x65, 0x63, 0x69, 0x61, 0x6c, 0x69, 0x7a, 0x65, 0x64, 0x2e, 0x68, 0x70, 0x70, 0x00
	.type		__unnamed_1,@object
	.size		__unnamed_1,(.L_0 - __unnamed_1)
__unnamed_1:
        /*0072*/ 	.byte	0x76, 0x6f, 0x69, 0x64, 0x20, 0x63, 0x75, 0x74, 0x6c, 0x61, 0x73, 0x73, 0x3a, 0x3a, 0x67, 0x65
        /* <DEDUP_REMOVED lines=176> */
        /*0b82*/ 	.byte	0x65, 0x3a, 0x3a, 0x69, 0x64, 0x65, 0x6e, 0x74, 0x69, 0x74, 0x79, 0x5d, 0x00
.L_0:


//--------------------- .nv.shared._ZN7cutlass13device_kernelINS_4gemm6kernel13GemmUniversalIN4cute5tupleIJiiiiEEENS1_10collective13CollectiveMmaINS1_34MainloopSm90TmaGmmaWarpSpecializedILi3ENS5_IJNS4_1CILi1EEESB_SB_EEENS1_35KernelTmaWarpSpecializedCooperativeEEENS5_IJNSA_ILi256EEENSA_ILi64EEENSA_ILi32EEEEEENS_10tfloat32_tENS5_IJlSB_lEEESJ_SK_NS4_8TiledMMAINS4_8MMA_AtomIJNS4_4SM904GMMA29MMA_64x64x8_F32TF32TF32_SS_TNILNSO_7ScaleInE1ELSQ_1EEEEEENS4_6LayoutINS5_IJNSA_ILi2EEESB_SB_EEENS5_IJSB_NSA_ILi0EEESW_EEEEENS5_IJNS4_10UnderscoreESZ_SZ_EEEEENS4_13SM90_TMA_LOADENS4_14ComposedLayoutINS4_7SwizzleILi3ELi4ELi3EEENS4_18smem_ptr_flag_bitsILi32EEENST_INS5_IJNSA_ILi8EEESH_EEENS5_IJSH_SB_EEEEEEEvNS4_8identityES12_S1C_vS1D_EENS_8epilogue10collective6detail29Sm90TmaWarpSpecializedAdapterINS1G_15DefaultEpilogueISJ_SK_SK_NS1F_6thread17LinearCombinationISJ_Li1EffLNS1K_9ScaleType4KindE0ELNS_15FloatRoundStyleE2ESJ_EENS1_15EpilogueDefaultEEEEEvvEEEEvNT_6ParamsE --------------------------
	.section	.nv.shared._ZN7cutlass13device_kernelINS_4gemm6kernel13GemmUniversalIN4cute5tupleIJiiiiEEENS1_10collective13CollectiveMmaINS1_34MainloopSm90TmaGmmaWarpSpecializedILi3ENS5_IJNS4_1CILi1EEESB_SB_EEENS1_35KernelTmaWarpSpecializedCooperativeEEENS5_IJNSA_ILi256EEENSA_ILi64EEENSA_ILi32EEEEEENS_10tfloat32_tENS5_IJlSB_lEEESJ_SK_NS4_8TiledMMAINS4_8MMA_AtomIJNS4_4SM904GMMA29MMA_64x64x8_F32TF32TF32_SS_TNILNSO_7ScaleInE1ELSQ_1EEEEEENS4_6LayoutINS5_IJNSA_ILi2EEESB_SB_EEENS5_IJSB_NSA_ILi0EEESW_EEEEENS5_IJNS4_10UnderscoreESZ_SZ_EEEEENS4_13SM90_TMA_LOADENS4_14ComposedLayoutINS4_7SwizzleILi3ELi4ELi3EEENS4_18smem_ptr_flag_bitsILi32EEENST_INS5_IJNSA_ILi8EEESH_EEENS5_IJSH_SB_EEEEEEEvNS4_8identityES12_S1C_vS1D_EENS_8epilogue10collective6detail29Sm90TmaWarpSpecializedAdapterINS1G_15DefaultEpilogueISJ_SK_SK_NS1F_6thread17LinearCombinationISJ_Li1EffLNS1K_9ScaleType4KindE0ELNS_15FloatRoundStyleE2ESJ_EENS1_15EpilogueDefaultEEEEEvvEEEEvNT_6ParamsE,"aw",@nobits
	.sectionflags	@""
	.align	16
	.zero		1024


//--------------------- .nv.shared.reserved.0     --------------------------
	.section	.nv.shared.reserved.0,"aw",@nobits
	.weak		__nv_reservedSMEM_offset_0_alias
	.size		__nv_reservedSMEM_offset_0_alias, 0, 0
	.other		__nv_reservedSMEM_offset_0_alias,@"STO_CUDA_RESERVED_SHARED STV_DEFAULT"
__nv_reservedSMEM_offset_0_alias:
	.zero		0


//--------------------- .nv.global                --------------------------
	.section	.nv.global,"aw",@nobits
.nv.global:
	.type		_ZN40_INTERNAL_12ef1d51_4_k_cu_23b565f9_211604cute1_E,@object
	.size		_ZN40_INTERNAL_12ef1d51_4_k_cu_23b565f9_211604cute1_E,(_ZN40_INTERNAL_12ef1d51_4_k_cu_23b565f9_211604cuda3std3__45__cpo6cbeginE - _ZN40_INTERNAL_12ef1d51_4_k_cu_23b565f9_211604cute1_E)
_ZN40_INTERNAL_12ef1d51_4_k_cu_23b565f9_211604cute1_E:
	.zero		1
	.type		_ZN40_INTERNAL_12ef1d51_4_k_cu_23b565f9_211604cuda3std3__45__cpo6cbeginE,@object
	.size		_ZN40_INTERNAL_12ef1d51_4_k_cu_23b565f9_211604cuda3std3__45__cpo6cbeginE,(_ZN40_INTERNAL_12ef1d51_4_k_cu_23b565f9_211604cuda3std3__48in_placeE - _ZN40_INTERNAL_12ef1d51_4_k_cu_23b565f9_211604cuda3std3__45__cpo6cbeginE)
_ZN40_INTERNAL_12ef1d51_4_k_cu_23b565f9_211604cuda3std3__45__cpo6cbeginE:
	.zero		1
	.type		_ZN40_INTERNAL_12ef1d51_4_k_cu_23b565f9_211604cuda3std3__48in_placeE,@object
	.size		_ZN40_INTERNAL_12ef1d51_4_k_cu_23b565f9_211604cuda3std3__48in_placeE,(_ZN40_INTERNAL_12ef1d51_4_k_cu_23b565f9_211604cuda3std6ranges3__45__cpo9iter_moveE - _ZN40_INTERNAL_12ef1d51_4_k_cu_23b565f9_211604cuda3std3__48in_placeE)
_ZN40_INTERNAL_12ef1d51_4_k_cu_23b565f9_211604cuda3std3__48in_placeE:
	.zero		1
	.type		_ZN40_INTERNAL_12ef1d51_4_k_cu_23b565f9_211604cuda3std6ranges3__45__cpo9iter_moveE,@object
	.size		_ZN40_INTERNAL_12ef1d51_4_k_cu_23b565f9_211604cuda3std6ranges3__45__cpo9iter_moveE,(_ZN40_INTERNAL_12ef1d51_4_k_cu_23b565f9_211604cuda3std3__45__cpo5beginE - _ZN40_INTERNAL_12ef1d51_4_k_cu_23b565f9_211604cuda3std6ranges3__45__cpo9iter_moveE)
_ZN40_INTERNAL_12ef1d51_4_k_cu_23b565f9_211604cuda3std6ranges3__45__cpo9iter_moveE:
	.zero		1
	.type		_ZN40_INTERNAL_12ef1d51_4_k_cu_23b565f9_211604cuda3std3__45__cpo5beginE,@object
	.size		_ZN40_INTERNAL_12ef1d51_4_k_cu_23b565f9_211604cuda3std3__45__cpo5beginE,(_ZN40_INTERNAL_12ef1d51_4_k_cu_23b565f9_211604cuda3std3__442_GLOBAL__N__12ef1d51_4_k_cu_23b565f9_211606ignoreE - _ZN40_INTERNAL_12ef1d51_4_k_cu_23b565f9_211604cuda3std3__45__cpo5beginE)
_ZN40_INTERNAL_12ef1d51_4_k_cu_23b565f9_211604cuda3std3__45__cpo5beginE:
	.zero		1
	.type		_ZN40_INTERNAL_12ef1d51_4_k_cu_23b565f9_211604cuda3std3__442_GLOBAL__N__12ef1d51_4_k_cu_23b565f9_211606ignoreE,@object
	.size		_ZN40_INTERNAL_12ef1d51_4_k_cu_23b565f9_211604cuda3std3__442_GLOBAL__N__12ef1d51_4_k_cu_23b565f9_211606ignoreE,(_ZN40_INTERNAL_12ef1d51_4_k_cu_23b565f9_211604cute7productE - _ZN40_INTERNAL_12ef1d51_4_k_cu_23b565f9_211604cuda3std3__442_GLOBAL__N__12ef1d51_4_k_cu_23b565f9_211606ignoreE)
_ZN40_INTERNAL_12ef1d51_4_k_cu_23b565f9_211604cuda3std3__442_GLOBAL__N__12ef1d51_4_k_cu_23b565f9_211606ignoreE:
	.zero		1
	.type		_ZN40_INTERNAL_12ef1d51_4_k_cu_23b565f9_211604cute7productE,@object
	.size		_ZN40_INTERNAL_12ef1d51_4_k_cu_23b565f9_211604cute7productE,(_ZN40_INTERNAL_12ef1d51_4_k_cu_23b565f9_211604cuda3std3__45__cpo3endE - _ZN40_INTERNAL_12ef1d51_4_k_cu_23b565f9_211604cute7productE)
_ZN40_INTERNAL_12ef1d51_4_k_cu_23b565f9_211604cute7productE:
	.zero		1
	.type		_ZN40_INTERNAL_12ef1d51_4_k_cu_23b565f9_211604cuda3std3__45__cpo3endE,@object
	.size		_ZN40_INTERNAL_12ef1d51_4_k_cu_23b565f9_211604cuda3std3__45__cpo3endE,(_ZN40_INTERNAL_12ef1d51_4_k_cu_23b565f9_211604cuda3std3__419piecewise_constructE - _ZN40_INTERNAL_12ef1d51_4_k_cu_23b565f9_211604cuda3std3__45__cpo3endE)
_ZN40_INTERNAL_12ef1d51_4_k_cu_23b565f9_211604cuda3std3__45__cpo3endE:
	.zero		1
	.type		_ZN40_INTERNAL_12ef1d51_4_k_cu_23b565f9_211604cuda3std3__419piecewise_constructE,@object
	.size		_ZN40_INTERNAL_12ef1d51_4_k_cu_23b565f9_211604cuda3std3__419piecewise_constructE,(_ZN40_INTERNAL_12ef1d51_4_k_cu_23b565f9_211604cuda3std3__45__cpo4cendE - _ZN40_INTERNAL_12ef1d51_4_k_cu_23b565f9_211604cuda3std3__419piecewise_constructE)
_ZN40_INTERNAL_12ef1d51_4_k_cu_23b565f9_211604cuda3std3__419piecewise_constructE:
	.zero		1
	.type		_ZN40_INTERNAL_12ef1d51_4_k_cu_23b565f9_211604cuda3std3__45__cpo4cendE,@object
	.size		_ZN40_INTERNAL_12ef1d51_4_k_cu_23b565f9_211604cuda3std3__45__cpo4cendE,(_ZN40_INTERNAL_12ef1d51_4_k_cu_23b565f9_211604cuda3std6ranges3__45__cpo4swapE - _ZN40_INTERNAL_12ef1d51_4_k_cu_23b565f9_211604cuda3std3__45__cpo4cendE)
_ZN40_INTERNAL_12ef1d51_4_k_cu_23b565f9_211604cuda3std3__45__cpo4cendE:
	.zero		1
	.type		_ZN40_INTERNAL_12ef1d51_4_k_cu_23b565f9_211604cuda3std6ranges3__45__cpo4swapE,@object
	.size		_ZN40_INTERNAL_12ef1d51_4_k_cu_23b565f9_211604cuda3std6ranges3__45__cpo4swapE,(.L_8 - _ZN40_INTERNAL_12ef1d51_4_k_cu_23b565f9_211604cuda3std6ranges3__45__cpo4swapE)
_ZN40_INTERNAL_12ef1d51_4_k_cu_23b565f9_211604cuda3std6ranges3__45__cpo4swapE:
	.zero		1
.L_8:


//--------------------- .nv.constant0._ZN7cutlass13device_kernelINS_4gemm6kernel13GemmUniversalIN4cute5tupleIJiiiiEEENS1_10collective13CollectiveMmaINS1_34MainloopSm90TmaGmmaWarpSpecializedILi3ENS5_IJNS4_1CILi1EEESB_SB_EEENS1_35KernelTmaWarpSpecializedCooperativeEEENS5_IJNSA_ILi256EEENSA_ILi64EEENSA_ILi32EEEEEENS_10tfloat32_tENS5_IJlSB_lEEESJ_SK_NS4_8TiledMMAINS4_8MMA_AtomIJNS4_4SM904GMMA29MMA_64x64x8_F32TF32TF32_SS_TNILNSO_7ScaleInE1ELSQ_1EEEEEENS4_6LayoutINS5_IJNSA_ILi2EEESB_SB_EEENS5_IJSB_NSA_ILi0EEESW_EEEEENS5_IJNS4_10UnderscoreESZ_SZ_EEEEENS4_13SM90_TMA_LOADENS4_14ComposedLayoutINS4_7SwizzleILi3ELi4ELi3EEENS4_18smem_ptr_flag_bitsILi32EEENST_INS5_IJNSA_ILi8EEESH_EEENS5_IJSH_SB_EEEEEEEvNS4_8identityES12_S1C_vS1D_EENS_8epilogue10collective6detail29Sm90TmaWarpSpecializedAdapterINS1G_15DefaultEpilogueISJ_SK_SK_NS1F_6thread17LinearCombinationISJ_Li1EffLNS1K_9ScaleType4KindE0ELNS_15FloatRoundStyleE2ESJ_EENS1_15EpilogueDefaultEEEEEvvEEEEvNT_6ParamsE --------------------------
	.section	.nv.constant0._ZN7cutlass13device_kernelINS_4gemm6kernel13GemmUniversalIN4cute5tupleIJiiiiEEENS1_10collective13CollectiveMmaINS1_34MainloopSm90TmaGmmaWarpSpecializedILi3ENS5_IJNS4_1CILi1EEESB_SB_EEENS1_35KernelTmaWarpSpecializedCooperativeEEENS5_IJNSA_ILi256EEENSA_ILi64EEENSA_ILi32EEEEEENS_10tfloat32_tENS5_IJlSB_lEEESJ_SK_NS4_8TiledMMAINS4_8MMA_AtomIJNS4_4SM904GMMA29MMA_64x64x8_F32TF32TF32_SS_TNILNSO_7ScaleInE1ELSQ_1EEEEEENS4_6LayoutINS5_IJNSA_ILi2EEESB_SB_EEENS5_IJSB_NSA_ILi0EEESW_EEEEENS5_IJNS4_10UnderscoreESZ_SZ_EEEEENS4_13SM90_TMA_LOADENS4_14ComposedLayoutINS4_7SwizzleILi3ELi4ELi3EEENS4_18smem_ptr_flag_bitsILi32EEENST_INS5_IJNSA_ILi8EEESH_EEENS5_IJSH_SB_EEEEEEEvNS4_8identityES12_S1C_vS1D_EENS_8epilogue10collective6detail29Sm90TmaWarpSpecializedAdapterINS1G_15DefaultEpilogueISJ_SK_SK_NS1F_6thread17LinearCombinationISJ_Li1EffLNS1K_9ScaleType4KindE0ELNS_15FloatRoundStyleE2ESJ_EENS1_15EpilogueDefaultEEEEEvvEEEEvNT_6ParamsE,"a",@progbits
	.sectionflags	@""
	.align	4
.nv.constant0._ZN7cutlass13device_kernelINS_4gemm6kernel13GemmUniversalIN4cute5tupleIJiiiiEEENS1_10collective13CollectiveMmaINS1_34MainloopSm90TmaGmmaWarpSpecializedILi3ENS5_IJNS4_1CILi1EEESB_SB_EEENS1_35KernelTmaWarpSpecializedCooperativeEEENS5_IJNSA_ILi256EEENSA_ILi64EEENSA_ILi32EEEEEENS_10tfloat32_tENS5_IJlSB_lEEESJ_SK_NS4_8TiledMMAINS4_8MMA_AtomIJNS4_4SM904GMMA29MMA_64x64x8_F32TF32TF32_SS_TNILNSO_7ScaleInE1ELSQ_1EEEEEENS4_6LayoutINS5_IJNSA_ILi2EEESB_SB_EEENS5_IJSB_NSA_ILi0EEESW_EEEEENS5_IJNS4_10UnderscoreESZ_SZ_EEEEENS4_13SM90_TMA_LOADENS4_14ComposedLayoutINS4_7SwizzleILi3ELi4ELi3EEENS4_18smem_ptr_flag_bitsILi32EEENST_INS5_IJNSA_ILi8EEESH_EEENS5_IJSH_SB_EEEEEEEvNS4_8identityES12_S1C_vS1D_EENS_8epilogue10collective6detail29Sm90TmaWarpSpecializedAdapterINS1G_15DefaultEpilogueISJ_SK_SK_NS1F_6thread17LinearCombinationISJ_Li1EffLNS1K_9ScaleType4KindE0ELNS_15FloatRoundStyleE2ESJ_EENS1_15EpilogueDefaultEEEEEvvEEEEvNT_6ParamsE:
	.zero		1664


//--------------------- SYMBOLS --------------------------

	.type		.nv.reservedSmem.offset0,@object
	.size		.nv.reservedSmem.offset0,0x4
	.type		__assertfail,@function
